	.target	sm_90a

	.elftype	@"ET_EXEC"


//--------------------- .note.nv.tkinfo           --------------------------
	.section	.note.nv.tkinfo,"",@"SHT_NOTE"
	.sectionflags	@"SHF_NOTE_NV_TKINFO"
	.tkinfo
        /*0018*/ 	.word	0x00000002
        /*0030*/ 	.string	""
        /*0030*/ 	.string	"ptxas"
        /*0030*/ 	.string	"Cuda compilation tools, release 13.0, V13.0.88"
        /*0030*/ 	.string	"Build cuda_13.0.r13.0/compiler.36424714_0"
        /*0030*/ 	.string	"-arch sm_90a -m 64 "



//--------------------- .note.nv.cuinfo           --------------------------
	.section	.note.nv.cuinfo,"",@"SHT_NOTE"
	.sectionflags	@"SHF_NOTE_NV_CUINFO"
        /*0018*/ 	.short	0x0002
        /*001a*/ 	.short	0x005a
        /*001c*/ 	.short	0x0082
	.zero		2


//--------------------- .nv.info                  --------------------------
	.section	.nv.info,"",@"SHT_CUDA_INFO"
	.align	4


	//----- nvinfo : EIATTR_REGCOUNT
	.align		4
        /*0000*/ 	.byte	0x04, 0x2f
        /*0002*/ 	.short	(.L_12 - .L_11)
	.align		4
.L_11:
        /*0004*/ 	.word	index@(_ZN7cutlass13device_kernelINS_4gemm6kernel13GemmUniversalIN4cute5tupleIJiiiiEEENS1_10collective13CollectiveMmaINS1_37MainloopSm90TmaGmmaWarpSpecializedFP8ILi16ENS5_IJNS4_1CILi1EEESB_SB_EEENS1_35KernelTmaWarpSpecializedCooperativeEEENS5_IJNSA_ILi128EEENSA_ILi96EEENSA_ILi64EEEEEENS_12float_e4m3_tENS5_IJlSB_lEEESJ_SK_NS4_8TiledMMAINS4_8MMA_AtomIJNS4_4SM904GMMA30MMA_64x96x32_F32E4M3E4M3_SS_TNILNSO_7ScaleInE1ELSQ_1EEEEEENS4_6LayoutINS5_IJNSA_ILi2EEESB_SB_EEENS5_IJSB_NSA_ILi0EEESW_EEEEENS5_IJNS4_10UnderscoreESZ_SZ_EEEEENS4_13SM90_TMA_LOADENS4_14ComposedLayoutINS4_7SwizzleILi2ELi4ELi3EEENS4_18smem_ptr_flag_bitsILi8EEENST_INS5_IJNSA_ILi8EEESH_EEENS5_IJSH_SB_EEEEEEEvNS4_8identityES12_S1C_vS1D_EENS_8epilogue10collective6detail29Sm90TmaWarpSpecializedAdapterINS1G_15DefaultEpilogueISJ_SK_SK_NS1F_6thread17LinearCombinationISJ_Li1EffLNS1K_9ScaleType4KindE0ELNS_15FloatRoundStyleE2ESJ_EENS1_15EpilogueDefaultEEEEEvvEEEEvNT_6ParamsE)
        /*0008*/ 	.word	0x000000a8


	//----- nvinfo : EIATTR_FRAME_SIZE
	.align		4
.L_12:
        /*000c*/ 	.byte	0x04, 0x11
        /*000e*/ 	.short	(.L_14 - .L_13)
	.align		4
.L_13:
        /*0010*/ 	.word	index@(_ZN7cutlass13device_kernelINS_4gemm6kernel13GemmUniversalIN4cute5tupleIJiiiiEEENS1_10collective13CollectiveMmaINS1_37MainloopSm90TmaGmmaWarpSpecializedFP8ILi16ENS5_IJNS4_1CILi1EEESB_SB_EEENS1_35KernelTmaWarpSpecializedCooperativeEEENS5_IJNSA_ILi128EEENSA_ILi96EEENSA_ILi64EEEEEENS_12float_e4m3_tENS5_IJlSB_lEEESJ_SK_NS4_8TiledMMAINS4_8MMA_AtomIJNS4_4SM904GMMA30MMA_64x96x32_F32E4M3E4M3_SS_TNILNSO_7ScaleInE1ELSQ_1EEEEEENS4_6LayoutINS5_IJNSA_ILi2EEESB_SB_EEENS5_IJSB_NSA_ILi0EEESW_EEEEENS5_IJNS4_10UnderscoreESZ_SZ_EEEEENS4_13SM90_TMA_LOADENS4_14ComposedLayoutINS4_7SwizzleILi2ELi4ELi3EEENS4_18smem_ptr_flag_bitsILi8EEENST_INS5_IJNSA_ILi8EEESH_EEENS5_IJSH_SB_EEEEEEEvNS4_8identityES12_S1C_vS1D_EENS_8epilogue10collective6detail29Sm90TmaWarpSpecializedAdapterINS1G_15DefaultEpilogueISJ_SK_SK_NS1F_6thread17LinearCombinationISJ_Li1EffLNS1K_9ScaleType4KindE0ELNS_15FloatRoundStyleE2ESJ_EENS1_15EpilogueDefaultEEEEEvvEEEEvNT_6ParamsE)
        /*0014*/ 	.word	0x00000000


	//----- nvinfo : EIATTR_MIN_STACK_SIZE
	.align		4
.L_14:
        /*0018*/ 	.byte	0x04, 0x12
        /*001a*/ 	.short	(.L_16 - .L_15)
	.align		4
.L_15:
        /*001c*/ 	.word	index@(_ZN7cutlass13device_kernelINS_4gemm6kernel13GemmUniversalIN4cute5tupleIJiiiiEEENS1_10collective13CollectiveMmaINS1_37MainloopSm90TmaGmmaWarpSpecializedFP8ILi16ENS5_IJNS4_1CILi1EEESB_SB_EEENS1_35KernelTmaWarpSpecializedCooperativeEEENS5_IJNSA_ILi128EEENSA_ILi96EEENSA_ILi64EEEEEENS_12float_e4m3_tENS5_IJlSB_lEEESJ_SK_NS4_8TiledMMAINS4_8MMA_AtomIJNS4_4SM904GMMA30MMA_64x96x32_F32E4M3E4M3_SS_TNILNSO_7ScaleInE1ELSQ_1EEEEEENS4_6LayoutINS5_IJNSA_ILi2EEESB_SB_EEENS5_IJSB_NSA_ILi0EEESW_EEEEENS5_IJNS4_10UnderscoreESZ_SZ_EEEEENS4_13SM90_TMA_LOADENS4_14ComposedLayoutINS4_7SwizzleILi2ELi4ELi3EEENS4_18smem_ptr_flag_bitsILi8EEENST_INS5_IJNSA_ILi8EEESH_EEENS5_IJSH_SB_EEEEEEEvNS4_8identityES12_S1C_vS1D_EENS_8epilogue10collective6detail29Sm90TmaWarpSpecializedAdapterINS1G_15DefaultEpilogueISJ_SK_SK_NS1F_6thread17LinearCombinationISJ_Li1EffLNS1K_9ScaleType4KindE0ELNS_15FloatRoundStyleE2ESJ_EENS1_15EpilogueDefaultEEEEEvvEEEEvNT_6ParamsE)
        /*0020*/ 	.word	0x00000000
.L_16:


//--------------------- .nv.compat                --------------------------
	.section	.nv.compat,"",@"SHT_CUDA_COMPAT_INFO"
	.align	4
        /*0000*/ 	.byte	0x02, 0x09, 0x01, 0x00, 0x02, 0x02, 0x04, 0x00, 0x02, 0x05, 0x05, 0x00, 0x03, 0x07, 0x01, 0x01
        /*0010*/ 	.byte	0x02, 0x03, 0x01, 0x00, 0x02, 0x06, 0x01, 0x00, 0x04, 0x0b, 0x08, 0x00, 0x00, 0x00, 0x00, 0x00
        /*0020*/ 	.byte	0x00, 0x00, 0x00, 0x00


//--------------------- .nv.info._ZN7cutlass13device_kernelINS_4gemm6kernel13GemmUniversalIN4cute5tupleIJiiiiEEENS1_10collective13CollectiveMmaINS1_37MainloopSm90TmaGmmaWarpSpecializedFP8ILi16ENS5_IJNS4_1CILi1EEESB_SB_EEENS1_35KernelTmaWarpSpecializedCooperativeEEENS5_IJNSA_ILi128EEENSA_ILi96EEENSA_ILi64EEEEEENS_12float_e4m3_tENS5_IJlSB_lEEESJ_SK_NS4_8TiledMMAINS4_8MMA_AtomIJNS4_4SM904GMMA30MMA_64x96x32_F32E4M3E4M3_SS_TNILNSO_7ScaleInE1ELSQ_1EEEEEENS4_6LayoutINS5_IJNSA_ILi2EEESB_SB_EEENS5_IJSB_NSA_ILi0EEESW_EEEEENS5_IJNS4_10UnderscoreESZ_SZ_EEEEENS4_13SM90_TMA_LOADENS4_14ComposedLayoutINS4_7SwizzleILi2ELi4ELi3EEENS4_18smem_ptr_flag_bitsILi8EEENST_INS5_IJNSA_ILi8EEESH_EEENS5_IJSH_SB_EEEEEEEvNS4_8identityES12_S1C_vS1D_EENS_8epilogue10collective6detail29Sm90TmaWarpSpecializedAdapterINS1G_15DefaultEpilogueISJ_SK_SK_NS1F_6thread17LinearCombinationISJ_Li1EffLNS1K_9ScaleType4KindE0ELNS_15FloatRoundStyleE2ESJ_EENS1_15EpilogueDefaultEEEEEvvEEEEvNT_6ParamsE --------------------------
	.section	.nv.info._ZN7cutlass13device_kernelINS_4gemm6kernel13GemmUniversalIN4cute5tupleIJiiiiEEENS1_10collective13CollectiveMmaINS1_37MainloopSm90TmaGmmaWarpSpecializedFP8ILi16ENS5_IJNS4_1CILi1EEESB_SB_EEENS1_35KernelTmaWarpSpecializedCooperativeEEENS5_IJNSA_ILi128EEENSA_ILi96EEENSA_ILi64EEEEEENS_12float_e4m3_tENS5_IJlSB_lEEESJ_SK_NS4_8TiledMMAINS4_8MMA_AtomIJNS4_4SM904GMMA30MMA_64x96x32_F32E4M3E4M3_SS_TNILNSO_7ScaleInE1ELSQ_1EEEEEENS4_6LayoutINS5_IJNSA_ILi2EEESB_SB_EEENS5_IJSB_NSA_ILi0EEESW_EEEEENS5_IJNS4_10UnderscoreESZ_SZ_EEEEENS4_13SM90_TMA_LOADENS4_14ComposedLayoutINS4_7SwizzleILi2ELi4ELi3EEENS4_18smem_ptr_flag_bitsILi8EEENST_INS5_IJNSA_ILi8EEESH_EEENS5_IJSH_SB_EEEEEEEvNS4_8identityES12_S1C_vS1D_EENS_8epilogue10collective6detail29Sm90TmaWarpSpecializedAdapterINS1G_15DefaultEpilogueISJ_SK_SK_NS1F_6thread17LinearCombinationISJ_Li1EffLNS1K_9ScaleType4KindE0ELNS_15FloatRoundStyleE2ESJ_EENS1_15EpilogueDefaultEEEEEvvEEEEvNT_6ParamsE,"",@"SHT_CUDA_INFO"
	.sectionflags	@""
	.align	4


	//----- nvinfo : EIATTR_CUDA_API_VERSION
	.align		4
        /*0000*/ 	.byte	0x04, 0x37
        /*0002*/ 	.short	(.L_18 - .L_17)
.L_17:
        /*0004*/ 	.word	0x00000082


	//----- nvinfo : EIATTR_KPARAM_INFO
	.align		4
.L_18:
        /*0008*/ 	.byte	0x04, 0x17
        /*000a*/ 	.short	(.L_20 - .L_19)
.L_19:
        /*000c*/ 	.word	0x00000000
        /*0010*/ 	.short	0x0000
        /*0012*/ 	.short	0x0070
        /*0014*/ 	.byte	0x00, 0xf0, 0x01, 0x10


	//----- nvinfo : EIATTR_SPARSE_MMA_MASK
	.align		4
.L_20:
        /*0018*/ 	.byte	0x03, 0x50
        /*001a*/ 	.short	0x0000


	//----- nvinfo : EIATTR_MAXREG_COUNT
	.align		4
        /*001c*/ 	.byte	0x03, 0x1b
        /*001e*/ 	.short	0x00a8


	//----- nvinfo : EIATTR_NUM_BARRIERS
	.align		4
        /*0020*/ 	.byte	0x02, 0x4c
        /*0022*/ 	.byte	0x01
	.zero		1


	//----- nvinfo : EIATTR_MERCURY_ISA_VERSION
	.align		4
        /*0024*/ 	.byte	0x03, 0x5f
        /*0026*/ 	.short	0x0101


	//----- nvinfo : EIATTR_INT_WARP_WIDE_INSTR_OFFSETS
	.align		4
        /*0028*/ 	.byte	0x04, 0x31
        /*002a*/ 	.short	(.L_22 - .L_21)


	//   ....[0]....
.L_21:
        /*002c*/ 	.word	0x00000560


	//   ....[1]....
        /*0030*/ 	.word	0x00000570


	//   ....[2]....
        /*0034*/ 	.word	0x00000670


	//----- nvinfo : EIATTR_COOP_GROUP_MASK_REGIDS
	.align		4
.L_22:
        /*0038*/ 	.byte	0x04, 0x29
        /*003a*/ 	.short	(.L_24 - .L_23)


	//   ....[0]....
.L_23:
        /*003c*/ 	.word	0xffffffff


	//   ....[1]....
        /*0040*/ 	.word	0xffffffff


	//   ....[2]....
        /*0044*/ 	.word	0xffffffff


	//   ....[3]....
        /*0048*/ 	.word	0xffffffff


	//   ....[4]....
        /*004c*/ 	.word	0xffffffff


	//----- nvinfo : EIATTR_COOP_GROUP_INSTR_OFFSETS
	.align		4
.L_24:
        /*0050*/ 	.byte	0x04, 0x28
        /*0052*/ 	.short	(.L_26 - .L_25)


	//   ....[0]....
.L_25:
        /*0054*/ 	.word	0x00000060


	//   ....[1]....
        /*0058*/ 	.word	0x00000070


	//   ....[2]....
        /*005c*/ 	.word	0x00000130


	//   ....[3]....
        /*0060*/ 	.word	0x00000470


	//   ....[4]....
        /*0064*/ 	.word	0x00001160


	//----- nvinfo : EIATTR_REG_RECONFIG
	.align		4
.L_26:
        /*0068*/ 	.byte	0x01, 0x54
	.zero		2


	//----- nvinfo : EIATTR_MBARRIER_INSTR_OFFSETS
	.align		4
        /*006c*/ 	.byte	0x04, 0x39
        /*006e*/ 	.short	(.L_28 - .L_27)


	//   ....[0]....
.L_27:
        /*0070*/ 	.word	0x00000250
        /*0074*/ 	.word	0x000000ff
        /*0078*/ 	.word	0x00000000
        /*007c*/ 	.short	0x0100
        /*007e*/ 	.byte	0x08
	.zero		1


	//   ....[1]....
        /*0080*/ 	.word	0x00000260
        /*0084*/ 	.word	0x000000ff
        /*0088*/ 	.word	0x00000080
        /*008c*/ 	.short	0x0100
        /*008e*/ 	.byte	0x08
	.zero		1


	//   ....[2]....
        /*0090*/ 	.word	0x00000270
        /*0094*/ 	.word	0x000000ff
        /*0098*/ 	.word	0x00000008
        /*009c*/ 	.short	0x0100
        /*009e*/ 	.byte	0x08
	.zero		1


	//   ....[3]....
        /*00a0*/ 	.word	0x00000280
        /*00a4*/ 	.word	0x000000ff
        /*00a8*/ 	.word	0x00000088
        /*00ac*/ 	.short	0x0100
        /*00ae*/ 	.byte	0x08
	.zero		1


	//   ....[4]....
        /*00b0*/ 	.word	0x00000290
        /*00b4*/ 	.word	0x000000ff
        /*00b8*/ 	.word	0x00000010
        /*00bc*/ 	.short	0x0100
        /*00be*/ 	.byte	0x08
	.zero		1


	//   ....[5]....
        /*00c0*/ 	.word	0x000002a0
        /*00c4*/ 	.word	0x000000ff
        /*00c8*/ 	.word	0x00000090
        /*00cc*/ 	.short	0x0100
        /*00ce*/ 	.byte	0x08
	.zero		1


	//   ....[6]....
        /*00d0*/ 	.word	0x000002b0
        /*00d4*/ 	.word	0x000000ff
        /*00d8*/ 	.word	0x00000018
        /*00dc*/ 	.short	0x0100
        /*00de*/ 	.byte	0x08
	.zero		1


	//   ....[7]....
        /*00e0*/ 	.word	0x000002c0
        /*00e4*/ 	.word	0x000000ff
        /*00e8*/ 	.word	0x00000098
        /*00ec*/ 	.short	0x0100
        /*00ee*/ 	.byte	0x08
	.zero		1


	//   ....[8]....
        /*00f0*/ 	.word	0x000002d0
        /*00f4*/ 	.word	0x000000ff
        /*00f8*/ 	.word	0x00000020
        /*00fc*/ 	.short	0x0100
        /*00fe*/ 	.byte	0x08
	.zero		1


	//   ....[9]....
        /*0100*/ 	.word	0x000002e0
        /*0104*/ 	.word	0x000000ff
        /*0108*/ 	.word	0x000000a0
        /*010c*/ 	.short	0x0100
        /*010e*/ 	.byte	0x08
	.zero		1


	//   ....[10]....
        /*0110*/ 	.word	0x000002f0
        /*0114*/ 	.word	0x000000ff
        /*0118*/ 	.word	0x00000028
        /*011c*/ 	.short	0x0100
        /*011e*/ 	.byte	0x08
	.zero		1


	//   ....[11]....
        /*0120*/ 	.word	0x00000300
        /*0124*/ 	.word	0x000000ff
        /*0128*/ 	.word	0x000000a8
        /*012c*/ 	.short	0x0100
        /*012e*/ 	.byte	0x08
	.zero		1


	//   ....[12]....
        /*0130*/ 	.word	0x00000310
        /*0134*/ 	.word	0x000000ff
        /*0138*/ 	.word	0x00000030
        /*013c*/ 	.short	0x0100
        /*013e*/ 	.byte	0x08
	.zero		1


	//   ....[13]....
        /*0140*/ 	.word	0x00000320
        /*0144*/ 	.word	0x000000ff
        /*0148*/ 	.word	0x000000b0
        /*014c*/ 	.short	0x0100
        /*014e*/ 	.byte	0x08
	.zero		1


	//   ....[14]....
        /*0150*/ 	.word	0x00000330
        /*0154*/ 	.word	0x000000ff
        /*0158*/ 	.word	0x00000038
        /*015c*/ 	.short	0x0100
        /*015e*/ 	.byte	0x08
	.zero		1


	//   ....[15]....
        /*0160*/ 	.word	0x00000340
        /*0164*/ 	.word	0x000000ff
        /*0168*/ 	.word	0x000000b8
        /*016c*/ 	.short	0x0100
        /*016e*/ 	.byte	0x08
	.zero		1


	//   ....[16]....
        /*0170*/ 	.word	0x00000350
        /*0174*/ 	.word	0x000000ff
        /*0178*/ 	.word	0x00000040
        /*017c*/ 	.short	0x0100
        /*017e*/ 	.byte	0x08
	.zero		1


	//   ....[17]....
        /*0180*/ 	.word	0x00000360
        /*0184*/ 	.word	0x000000ff
        /*0188*/ 	.word	0x000000c0
        /*018c*/ 	.short	0x0100
        /*018e*/ 	.byte	0x08
	.zero		1


	//   ....[18]....
        /*0190*/ 	.word	0x00000370
        /*0194*/ 	.word	0x000000ff
        /*0198*/ 	.word	0x00000048
        /*019c*/ 	.short	0x0100
        /*019e*/ 	.byte	0x08
	.zero		1


	//   ....[19]....
        /*01a0*/ 	.word	0x00000380
        /*01a4*/ 	.word	0x000000ff
        /*01a8*/ 	.word	0x000000c8
        /*01ac*/ 	.short	0x0100
        /*01ae*/ 	.byte	0x08
	.zero		1


	//   ....[20]....
        /*01b0*/ 	.word	0x00000390
        /*01b4*/ 	.word	0x000000ff
        /*01b8*/ 	.word	0x00000050
        /*01bc*/ 	.short	0x0100
        /*01be*/ 	.byte	0x08
	.zero		1


	//   ....[21]....
        /*01c0*/ 	.word	0x000003a0
        /*01c4*/ 	.word	0x000000ff
        /*01c8*/ 	.word	0x000000d0
        /*01cc*/ 	.short	0x0100
        /*01ce*/ 	.byte	0x08
	.zero		1


	//   ....[22]....
        /*01d0*/ 	.word	0x000003b0
        /*01d4*/ 	.word	0x000000ff
        /*01d8*/ 	.word	0x00000058
        /*01dc*/ 	.short	0x0100
        /*01de*/ 	.byte	0x08
	.zero		1


	//   ....[23]....
        /*01e0*/ 	.word	0x000003c0
        /*01e4*/ 	.word	0x000000ff
        /*01e8*/ 	.word	0x000000d8
        /*01ec*/ 	.short	0x0100
        /*01ee*/ 	.byte	0x08
	.zero		1


	//   ....[24]....
        /*01f0*/ 	.word	0x000003d0
        /*01f4*/ 	.word	0x000000ff
        /*01f8*/ 	.word	0x00000060
        /*01fc*/ 	.short	0x0100
        /*01fe*/ 	.byte	0x08
	.zero		1


	//   ....[25]....
        /*0200*/ 	.word	0x000003e0
        /*0204*/ 	.word	0x000000ff
        /*0208*/ 	.word	0x000000e0
        /*020c*/ 	.short	0x0100
        /*020e*/ 	.byte	0x08
	.zero		1


	//   ....[26]....
        /*0210*/ 	.word	0x000003f0
        /*0214*/ 	.word	0x000000ff
        /*0218*/ 	.word	0x00000068
        /*021c*/ 	.short	0x0100
        /*021e*/ 	.byte	0x08
	.zero		1


	//   ....[27]....
        /*0220*/ 	.word	0x00000400
        /*0224*/ 	.word	0x000000ff
        /*0228*/ 	.word	0x000000e8
        /*022c*/ 	.short	0x0100
        /*022e*/ 	.byte	0x08
	.zero		1


	//   ....[28]....
        /*0230*/ 	.word	0x00000410
        /*0234*/ 	.word	0x000000ff
        /*0238*/ 	.word	0x00000070
        /*023c*/ 	.short	0x0100
        /*023e*/ 	.byte	0x08
	.zero		1


	//   ....[29]....
        /*0240*/ 	.word	0x00000420
        /*0244*/ 	.word	0x000000ff
        /*0248*/ 	.word	0x000000f0
        /*024c*/ 	.short	0x0100
        /*024e*/ 	.byte	0x08
	.zero		1


	//   ....[30]....
        /*0250*/ 	.word	0x00000430
        /*0254*/ 	.word	0x000000ff
        /*0258*/ 	.word	0x00000078
        /*025c*/ 	.short	0x0100
        /*025e*/ 	.byte	0x08
	.zero		1


	//   ....[31]....
        /*0260*/ 	.word	0x00000440
        /*0264*/ 	.word	0x000000ff
        /*0268*/ 	.word	0x000000f8
        /*026c*/ 	.short	0x0100
        /*026e*/ 	.byte	0x08
	.zero		1


	//   ....[32]....
        /*0270*/ 	.word	0x000006d0
        /*0274*/ 	.word	0x000000ff
        /*0278*/ 	.word	0x00000110
        /*027c*/ 	.short	0x0100
        /*027e*/ 	.byte	0x06
	.zero		1


	//   ....[33]....
        /*0280*/ 	.word	0x00000730
        /*0284*/ 	.word	0x000000ff
        /*0288*/ 	.word	0x00000118
        /*028c*/ 	.short	0x0100
        /*028e*/ 	.byte	0x06
	.zero		1


	//   ....[34]....
        /*0290*/ 	.word	0x00001590
        /*0294*/ 	.word	0x000000ff
        /*0298*/ 	.word	0x00000000
        /*029c*/ 	.short	0x010a
        /*029e*/ 	.byte	0x06
	.zero		1


	//   ....[35]....
        /*02a0*/ 	.word	0x000015d0
        /*02a4*/ 	.word	0x000000ff
        /*02a8*/ 	.word	0x00000000
        /*02ac*/ 	.short	0x010a
        /*02ae*/ 	.byte	0x06
	.zero		1


	//   ....[36]....
        /*02b0*/ 	.word	0x00001d80
        /*02b4*/ 	.word	0x000000ff
        /*02b8*/ 	.word	0x00000000
        /*02bc*/ 	.short	0x010a
        /*02be*/ 	.byte	0x0c
	.zero		1


	//   ....[37]....
        /*02c0*/ 	.word	0x00001dc0
        /*02c4*/ 	.word	0x000000ff
        /*02c8*/ 	.word	0x00000000
        /*02cc*/ 	.short	0x010a
        /*02ce*/ 	.byte	0x0c
	.zero		1


	//   ....[38]....
        /*02d0*/ 	.word	0x000022f0
        /*02d4*/ 	.word	0x000000ff
        /*02d8*/ 	.word	0x00000000
        /*02dc*/ 	.short	0x0101
        /*02de*/ 	.byte	0x08
	.zero		1


	//   ....[39]....
        /*02e0*/ 	.word	0x00002820
        /*02e4*/ 	.word	0x000000ff
        /*02e8*/ 	.word	0x00000000
        /*02ec*/ 	.short	0x0101
        /*02ee*/ 	.byte	0x06
	.zero		1


	//   ....[40]....
        /*02f0*/ 	.word	0x000070b0
        /*02f4*/ 	.word	0x00000013
        /*02f8*/ 	.word	0x00000080
        /*02fc*/ 	.short	0x010a
        /*02fe*/ 	.byte	0x3f
	.zero		1


	//   ....[41]....
        /*0300*/ 	.word	0x00007490
        /*0304*/ 	.word	0x00000006
        /*0308*/ 	.word	0x00000118
        /*030c*/ 	.short	0x0101
        /*030e*/ 	.byte	0x3f
	.zero		1


	//   ....[42]....
        /*0310*/ 	.word	0x00007b60
        /*0314*/ 	.word	0x00000007
        /*0318*/ 	.word	0x00000000
        /*031c*/ 	.short	0x010a
        /*031e*/ 	.byte	0x3f
	.zero		1


	//   ....[43]....
        /*0320*/ 	.word	0x00007be0
        /*0324*/ 	.word	0x00000009
        /*0328*/ 	.word	0x00000000
        /*032c*/ 	.short	0x010a
        /*032e*/ 	.byte	0x3f
	.zero		1


	//   ....[44]....
        /*0330*/ 	.word	0x00007c70
        /*0334*/ 	.word	0x00000006
        /*0338*/ 	.word	0x00000000
        /*033c*/ 	.short	0x010a
        /*033e*/ 	.byte	0x3f
	.zero		1


	//   ....[45]....
        /*0340*/ 	.word	0x00007d00
        /*0344*/ 	.word	0x00000009
        /*0348*/ 	.word	0x00000000
        /*034c*/ 	.short	0x010a
        /*034e*/ 	.byte	0x3f
	.zero		1


	//   ....[46]....
        /*0350*/ 	.word	0x00007d90
        /*0354*/ 	.word	0x00000006
        /*0358*/ 	.word	0x00000000
        /*035c*/ 	.short	0x010a
        /*035e*/ 	.byte	0x3f
	.zero		1


	//   ....[47]....
        /*0360*/ 	.word	0x00007e20
        /*0364*/ 	.word	0x00000009
        /*0368*/ 	.word	0x00000000
        /*036c*/ 	.short	0x010a
        /*036e*/ 	.byte	0x3f
	.zero		1


	//   ....[48]....
        /*0370*/ 	.word	0x00007eb0
        /*0374*/ 	.word	0x00000006
        /*0378*/ 	.word	0x00000000
        /*037c*/ 	.short	0x010a
        /*037e*/ 	.byte	0x3f
	.zero		1


	//   ....[49]....
        /*0380*/ 	.word	0x00007f40
        /*0384*/ 	.word	0x00000009
        /*0388*/ 	.word	0x00000000
        /*038c*/ 	.short	0x010a
        /*038e*/ 	.byte	0x3f
	.zero		1


	//   ....[50]....
        /*0390*/ 	.word	0x00007fd0
        /*0394*/ 	.word	0x00000006
        /*0398*/ 	.word	0x00000000
        /*039c*/ 	.short	0x010a
        /*039e*/ 	.byte	0x3f
	.zero		1


	//   ....[51]....
        /*03a0*/ 	.word	0x00008060
        /*03a4*/ 	.word	0x00000009
        /*03a8*/ 	.word	0x00000000
        /*03ac*/ 	.short	0x010a
        /*03ae*/ 	.byte	0x3f
	.zero		1


	//   ....[52]....
        /*03b0*/ 	.word	0x000080f0
        /*03b4*/ 	.word	0x00000006
        /*03b8*/ 	.word	0x00000000
        /*03bc*/ 	.short	0x010a
        /*03be*/ 	.byte	0x3f
	.zero		1


	//   ....[53]....
        /*03c0*/ 	.word	0x00008180
        /*03c4*/ 	.word	0x00000009
        /*03c8*/ 	.word	0x00000000
        /*03cc*/ 	.short	0x010a
        /*03ce*/ 	.byte	0x3f
	.zero		1


	//   ....[54]....
        /*03d0*/ 	.word	0x00008210
        /*03d4*/ 	.word	0x00000006
        /*03d8*/ 	.word	0x00000000
        /*03dc*/ 	.short	0x010a
        /*03de*/ 	.byte	0x3f
	.zero		1


	//   ....[55]....
        /*03e0*/ 	.word	0x000082a0
        /*03e4*/ 	.word	0x00000009
        /*03e8*/ 	.word	0x00000000
        /*03ec*/ 	.short	0x010a
        /*03ee*/ 	.byte	0x3f
	.zero		1


	//   ....[56]....
        /*03f0*/ 	.word	0x00008330
        /*03f4*/ 	.word	0x00000006
        /*03f8*/ 	.word	0x00000000
        /*03fc*/ 	.short	0x010a
        /*03fe*/ 	.byte	0x3f
	.zero		1


	//   ....[57]....
        /*0400*/ 	.word	0x000083c0
        /*0404*/ 	.word	0x00000003
        /*0408*/ 	.word	0x00000000
        /*040c*/ 	.short	0x010a
        /*040e*/ 	.byte	0x3f
	.zero		1


	//   ....[58]....
        /*0410*/ 	.word	0x00008430
        /*0414*/ 	.word	0x00000007
        /*0418*/ 	.word	0x00000000
        /*041c*/ 	.short	0x010a
        /*041e*/ 	.byte	0x3f
	.zero		1


	//   ....[59]....
        /*0420*/ 	.word	0x00008490
        /*0424*/ 	.word	0x00000008
        /*0428*/ 	.word	0x00000000
        /*042c*/ 	.short	0x010a
        /*042e*/ 	.byte	0x3f
	.zero		1


	//   ....[60]....
        /*0430*/ 	.word	0x00008560
        /*0434*/ 	.word	0x00000013
        /*0438*/ 	.word	0x00000080
        /*043c*/ 	.short	0x010a
        /*043e*/ 	.byte	0x3f
	.zero		1


	//   ....[61]....
        /*0440*/ 	.word	0x00008640
        /*0444*/ 	.word	0x00000007
        /*0448*/ 	.word	0x00000000
        /*044c*/ 	.short	0x010a
        /*044e*/ 	.byte	0x3f
	.zero		1


	//   ....[62]....
        /*0450*/ 	.word	0x00008690
        /*0454*/ 	.word	0x00000009
        /*0458*/ 	.word	0x00000000
        /*045c*/ 	.short	0x010a
        /*045e*/ 	.byte	0x3f
	.zero		1


	//   ....[63]....
        /*0460*/ 	.word	0x000086e0
        /*0464*/ 	.word	0x00000006
        /*0468*/ 	.word	0x00000000
        /*046c*/ 	.short	0x010a
        /*046e*/ 	.byte	0x3f
	.zero		1


	//   ....[64]....
        /*0470*/ 	.word	0x00008730
        /*0474*/ 	.word	0x00000009
        /*0478*/ 	.word	0x00000000
        /*047c*/ 	.short	0x010a
        /*047e*/ 	.byte	0x3f
	.zero		1


	//   ....[65]....
        /*0480*/ 	.word	0x00008780
        /*0484*/ 	.word	0x00000006
        /*0488*/ 	.word	0x00000000
        /*048c*/ 	.short	0x010a
        /*048e*/ 	.byte	0x3f
	.zero		1


	//   ....[66]....
        /*0490*/ 	.word	0x000087d0
        /*0494*/ 	.word	0x00000009
        /*0498*/ 	.word	0x00000000
        /*049c*/ 	.short	0x010a
        /*049e*/ 	.byte	0x3f
	.zero		1


	//   ....[67]....
        /*04a0*/ 	.word	0x00008820
        /*04a4*/ 	.word	0x00000006
        /*04a8*/ 	.word	0x00000000
        /*04ac*/ 	.short	0x010a
        /*04ae*/ 	.byte	0x3f
	.zero		1


	//   ....[68]....
        /*04b0*/ 	.word	0x00008870
        /*04b4*/ 	.word	0x00000009
        /*04b8*/ 	.word	0x00000000
        /*04bc*/ 	.short	0x010a
        /*04be*/ 	.byte	0x3f
	.zero		1


	//   ....[69]....
        /*04c0*/ 	.word	0x000088c0
        /*04c4*/ 	.word	0x00000006
        /*04c8*/ 	.word	0x00000000
        /*04cc*/ 	.short	0x010a
        /*04ce*/ 	.byte	0x3f
	.zero		1


	//   ....[70]....
        /*04d0*/ 	.word	0x00008910
        /*04d4*/ 	.word	0x00000009
        /*04d8*/ 	.word	0x00000000
        /*04dc*/ 	.short	0x010a
        /*04de*/ 	.byte	0x3f
	.zero		1


	//   ....[71]....
        /*04e0*/ 	.word	0x00008960
        /*04e4*/ 	.word	0x00000006
        /*04e8*/ 	.word	0x00000000
        /*04ec*/ 	.short	0x010a
        /*04ee*/ 	.byte	0x3f
	.zero		1


	//   ....[72]....
        /*04f0*/ 	.word	0x000089b0
        /*04f4*/ 	.word	0x00000009
        /*04f8*/ 	.word	0x00000000
        /*04fc*/ 	.short	0x010a
        /*04fe*/ 	.byte	0x3f
	.zero		1


	//   ....[73]....
        /*0500*/ 	.word	0x00008a00
        /*0504*/ 	.word	0x00000006
        /*0508*/ 	.word	0x00000000
        /*050c*/ 	.short	0x010a
        /*050e*/ 	.byte	0x3f
	.zero		1


	//   ....[74]....
        /*0510*/ 	.word	0x00008a50
        /*0514*/ 	.word	0x00000009
        /*0518*/ 	.word	0x00000000
        /*051c*/ 	.short	0x010a
        /*051e*/ 	.byte	0x3f
	.zero		1


	//   ....[75]....
        /*0520*/ 	.word	0x00008aa0
        /*0524*/ 	.word	0x00000006
        /*0528*/ 	.word	0x00000000
        /*052c*/ 	.short	0x010a
        /*052e*/ 	.byte	0x3f
	.zero		1


	//----- nvinfo : EIATTR_NUM_MBARRIERS
	.align		4
.L_28:
        /*0530*/ 	.byte	0x03, 0x38
        /*0532*/ 	.short	0x0022


	//----- nvinfo : EIATTR_EXIT_INSTR_OFFSETS
	.align		4
        /*0534*/ 	.byte	0x04, 0x1c
        /*0536*/ 	.short	(.L_30 - .L_29)


	//   ....[0]....
.L_29:
        /*0538*/ 	.word	0x00000780


	//   ....[1]....
        /*053c*/ 	.word	0x00001030


	//   ....[2]....
        /*0540*/ 	.word	0x00006730


	//   ....[3]....
        /*0544*/ 	.word	0x00006d50


	//   ....[4]....
        /*0548*/ 	.word	0x00008410


	//----- nvinfo : EIATTR_MAX_THREADS
	.align		4
.L_30:
        /*054c*/ 	.byte	0x04, 0x05
        /*054e*/ 	.short	(.L_32 - .L_31)
.L_31:
        /*0550*/ 	.word	0x00000180
        /*0554*/ 	.word	0x00000001
        /*0558*/ 	.word	0x00000001


	//----- nvinfo : EIATTR_CRS_STACK_SIZE
	.align		4
.L_32:
        /*055c*/ 	.byte	0x04, 0x1e
        /*055e*/ 	.short	(.L_34 - .L_33)
.L_33:
        /*0560*/ 	.word	0x00000000


	//----- nvinfo : EIATTR_CBANK_PARAM_SIZE
	.align		4
.L_34:
        /*0564*/ 	.byte	0x03, 0x19
        /*0566*/ 	.short	0x0470


	//----- nvinfo : EIATTR_PARAM_CBANK
	.align		4
        /*0568*/ 	.byte	0x04, 0x0a
        /*056a*/ 	.short	(.L_36 - .L_35)
	.align		4
.L_35:
        /*056c*/ 	.word	index@(.nv.constant0._ZN7cutlass13device_kernelINS_4gemm6kernel13GemmUniversalIN4cute5tupleIJiiiiEEENS1_10collective13CollectiveMmaINS1_37MainloopSm90TmaGmmaWarpSpecializedFP8ILi16ENS5_IJNS4_1CILi1EEESB_SB_EEENS1_35KernelTmaWarpSpecializedCooperativeEEENS5_IJNSA_ILi128EEENSA_ILi96EEENSA_ILi64EEEEEENS_12float_e4m3_tENS5_IJlSB_lEEESJ_SK_NS4_8TiledMMAINS4_8MMA_AtomIJNS4_4SM904GMMA30MMA_64x96x32_F32E4M3E4M3_SS_TNILNSO_7ScaleInE1ELSQ_1EEEEEENS4_6LayoutINS5_IJNSA_ILi2EEESB_SB_EEENS5_IJSB_NSA_ILi0EEESW_EEEEENS5_IJNS4_10UnderscoreESZ_SZ_EEEEENS4_13SM90_TMA_LOADENS4_14ComposedLayoutINS4_7SwizzleILi2ELi4ELi3EEENS4_18smem_ptr_flag_bitsILi8EEENST_INS5_IJNSA_ILi8EEESH_EEENS5_IJSH_SB_EEEEEEEvNS4_8identityES12_S1C_vS1D_EENS_8epilogue10collective6detail29Sm90TmaWarpSpecializedAdapterINS1G_15DefaultEpilogueISJ_SK_SK_NS1F_6thread17LinearCombinationISJ_Li1EffLNS1K_9ScaleType4KindE0ELNS_15FloatRoundStyleE2ESJ_EENS1_15EpilogueDefaultEEEEEvvEEEEvNT_6ParamsE)
        /*0570*/ 	.short	0x0210
        /*0572*/ 	.short	0x0470


	//----- nvinfo : EIATTR_SW_WAR
	.align		4
.L_36:
        /*0574*/ 	.byte	0x04, 0x36
        /*0576*/ 	.short	(.L_38 - .L_37)
.L_37:
        /*0578*/ 	.word	0x00000008
.L_38:


//--------------------- .nv.callgraph             --------------------------
	.section	.nv.callgraph,"",@"SHT_CUDA_CALLGRAPH"
	.align	4
	.sectionentsize	8
	.align		4
        /*0000*/ 	.word	0x00000000
	.align		4
        /*0004*/ 	.word	0xffffffff
	.align		4
        /*0008*/ 	.word	0x00000000
	.align		4
        /*000c*/ 	.word	0xfffffffe
	.align		4
        /*0010*/ 	.word	0x00000000
	.align		4
        /*0014*/ 	.word	0xfffffffd
	.align		4
        /*0018*/ 	.word	0x00000000
	.align		4
        /*001c*/ 	.word	0xfffffffc


//--------------------- .nv.constant4             --------------------------
	.section	.nv.constant4,"a",@progbits
	.align	8
	.align		8
.nv.constant4:
        /*0000*/ 	.dword	_ZN40_INTERNAL_d06d236f_4_k_cu_904f1898_164064cuda3std3__45__cpo5beginE
	.align		8
        /*0008*/ 	.dword	_ZN40_INTERNAL_d06d236f_4_k_cu_904f1898_164064cuda3std3__45__cpo3endE
	.align		8
        /*0010*/ 	.dword	_ZN40_INTERNAL_d06d236f_4_k_cu_904f1898_164064cuda3std3__45__cpo6cbeginE
	.align		8
        /*0018*/ 	.dword	_ZN40_INTERNAL_d06d236f_4_k_cu_904f1898_164064cuda3std3__45__cpo4cendE
	.align		8
        /*0020*/ 	.dword	_ZN40_INTERNAL_d06d236f_4_k_cu_904f1898_164064cuda3std3__442_GLOBAL__N__d06d236f_4_k_cu_904f1898_164066ignoreE
	.align		8
        /*0028*/ 	.dword	_ZN40_INTERNAL_d06d236f_4_k_cu_904f1898_164064cuda3std3__419piecewise_constructE
	.align		8
        /*0030*/ 	.dword	_ZN40_INTERNAL_d06d236f_4_k_cu_904f1898_164064cuda3std3__48in_placeE
	.align		8
        /*0038*/ 	.dword	_ZN40_INTERNAL_d06d236f_4_k_cu_904f1898_164064cuda3std6ranges3__45__cpo4swapE
	.align		8
        /*0040*/ 	.dword	_ZN40_INTERNAL_d06d236f_4_k_cu_904f1898_164064cuda3std6ranges3__45__cpo9iter_moveE
	.align		8
        /*0048*/ 	.dword	_ZN40_INTERNAL_d06d236f_4_k_cu_904f1898_164064cute7productE
	.align		8
        /*0050*/ 	.dword	_ZN40_INTERNAL_d06d236f_4_k_cu_904f1898_164064cute1_E


//--------------------- .text._ZN7cutlass13device_kernelINS_4gemm6kernel13GemmUniversalIN4cute5tupleIJiiiiEEENS1_10collective13CollectiveMmaINS1_37MainloopSm90TmaGmmaWarpSpecializedFP8ILi16ENS5_IJNS4_1CILi1EEESB_SB_EEENS1_35KernelTmaWarpSpecializedCooperativeEEENS5_IJNSA_ILi128EEENSA_ILi96EEENSA_ILi64EEEEEENS_12float_e4m3_tENS5_IJlSB_lEEESJ_SK_NS4_8TiledMMAINS4_8MMA_AtomIJNS4_4SM904GMMA30MMA_64x96x32_F32E4M3E4M3_SS_TNILNSO_7ScaleInE1ELSQ_1EEEEEENS4_6LayoutINS5_IJNSA_ILi2EEESB_SB_EEENS5_IJSB_NSA_ILi0EEESW_EEEEENS5_IJNS4_10UnderscoreESZ_SZ_EEEEENS4_13SM90_TMA_LOADENS4_14ComposedLayoutINS4_7SwizzleILi2ELi4ELi3EEENS4_18smem_ptr_flag_bitsILi8EEENST_INS5_IJNSA_ILi8EEESH_EEENS5_IJSH_SB_EEEEEEEvNS4_8identityES12_S1C_vS1D_EENS_8epilogue10collective6detail29Sm90TmaWarpSpecializedAdapterINS1G_15DefaultEpilogueISJ_SK_SK_NS1F_6thread17LinearCombinationISJ_Li1EffLNS1K_9ScaleType4KindE0ELNS_15FloatRoundStyleE2ESJ_EENS1_15EpilogueDefaultEEEEEvvEEEEvNT_6ParamsE --------------------------
	.section	.text._ZN7cutlass13device_kernelINS_4gemm6kernel13GemmUniversalIN4cute5tupleIJiiiiEEENS1_10collective13CollectiveMmaINS1_37MainloopSm90TmaGmmaWarpSpecializedFP8ILi16ENS5_IJNS4_1CILi1EEESB_SB_EEENS1_35KernelTmaWarpSpecializedCooperativeEEENS5_IJNSA_ILi128EEENSA_ILi96EEENSA_ILi64EEEEEENS_12float_e4m3_tENS5_IJlSB_lEEESJ_SK_NS4_8TiledMMAINS4_8MMA_AtomIJNS4_4SM904GMMA30MMA_64x96x32_F32E4M3E4M3_SS_TNILNSO_7ScaleInE1ELSQ_1EEEEEENS4_6LayoutINS5_IJNSA_ILi2EEESB_SB_EEENS5_IJSB_NSA_ILi0EEESW_EEEEENS5_IJNS4_10UnderscoreESZ_SZ_EEEEENS4_13SM90_TMA_LOADENS4_14ComposedLayoutINS4_7SwizzleILi2ELi4ELi3EEENS4_18smem_ptr_flag_bitsILi8EEENST_INS5_IJNSA_ILi8EEESH_EEENS5_IJSH_SB_EEEEEEEvNS4_8identityES12_S1C_vS1D_EENS_8epilogue10collective6detail29Sm90TmaWarpSpecializedAdapterINS1G_15DefaultEpilogueISJ_SK_SK_NS1F_6thread17LinearCombinationISJ_Li1EffLNS1K_9ScaleType4KindE0ELNS_15FloatRoundStyleE2ESJ_EENS1_15EpilogueDefaultEEEEEvvEEEEvNT_6ParamsE,"ax",@progbits
	.align	128
.text._ZN7cutlass13device_kernelINS_4gemm6kernel13GemmUniversalIN4cute5tupleIJiiiiEEENS1_10collective13CollectiveMmaINS1_37MainloopSm90TmaGmmaWarpSpecializedFP8ILi16ENS5_IJNS4_1CILi1EEESB_SB_EEENS1_35KernelTmaWarpSpecializedCooperativeEEENS5_IJNSA_ILi128EEENSA_ILi96EEENSA_ILi64EEEEEENS_12float_e4m3_tENS5_IJlSB_lEEESJ_SK_NS4_8TiledMMAINS4_8MMA_AtomIJNS4_4SM904GMMA30MMA_64x96x32_F32E4M3E4M3_SS_TNILNSO_7ScaleInE1ELSQ_1EEEEEENS4_6LayoutINS5_IJNSA_ILi2EEESB_SB_EEENS5_IJSB_NSA_ILi0EEESW_EEEEENS5_IJNS4_10UnderscoreESZ_SZ_EEEEENS4_13SM90_TMA_LOADENS4_14ComposedLayoutINS4_7SwizzleILi2ELi4ELi3EEENS4_18smem_ptr_flag_bitsILi8EEENST_INS5_IJNSA_ILi8EEESH_EEENS5_IJSH_SB_EEEEEEEvNS4_8identityES12_S1C_vS1D_EENS_8epilogue10collective6detail29Sm90TmaWarpSpecializedAdapterINS1G_15DefaultEpilogueISJ_SK_SK_NS1F_6thread17LinearCombinationISJ_Li1EffLNS1K_9ScaleType4KindE0ELNS_15FloatRoundStyleE2ESJ_EENS1_15EpilogueDefaultEEEEEvvEEEEvNT_6ParamsE:
        .type           _ZN7cutlass13device_kernelINS_4gemm6kernel13GemmUniversalIN4cute5tupleIJiiiiEEENS1_10collective13CollectiveMmaINS1_37MainloopSm90TmaGmmaWarpSpecializedFP8ILi16ENS5_IJNS4_1CILi1EEESB_SB_EEENS1_35KernelTmaWarpSpecializedCooperativeEEENS5_IJNSA_ILi128EEENSA_ILi96EEENSA_ILi64EEEEEENS_12float_e4m3_tENS5_IJlSB_lEEESJ_SK_NS4_8TiledMMAINS4_8MMA_AtomIJNS4_4SM904GMMA30MMA_64x96x32_F32E4M3E4M3_SS_TNILNSO_7ScaleInE1ELSQ_1EEEEEENS4_6LayoutINS5_IJNSA_ILi2EEESB_SB_EEENS5_IJSB_NSA_ILi0EEESW_EEEEENS5_IJNS4_10UnderscoreESZ_SZ_EEEEENS4_13SM90_TMA_LOADENS4_14ComposedLayoutINS4_7SwizzleILi2ELi4ELi3EEENS4_18smem_ptr_flag_bitsILi8EEENST_INS5_IJNSA_ILi8EEESH_EEENS5_IJSH_SB_EEEEEEEvNS4_8identityES12_S1C_vS1D_EENS_8epilogue10collective6detail29Sm90TmaWarpSpecializedAdapterINS1G_15DefaultEpilogueISJ_SK_SK_NS1F_6thread17LinearCombinationISJ_Li1EffLNS1K_9ScaleType4KindE0ELNS_15FloatRoundStyleE2ESJ_EENS1_15EpilogueDefaultEEEEEvvEEEEvNT_6ParamsE,@function
        .size           _ZN7cutlass13device_kernelINS_4gemm6kernel13GemmUniversalIN4cute5tupleIJiiiiEEENS1_10collective13CollectiveMmaINS1_37MainloopSm90TmaGmmaWarpSpecializedFP8ILi16ENS5_IJNS4_1CILi1EEESB_SB_EEENS1_35KernelTmaWarpSpecializedCooperativeEEENS5_IJNSA_ILi128EEENSA_ILi96EEENSA_ILi64EEEEEENS_12float_e4m3_tENS5_IJlSB_lEEESJ_SK_NS4_8TiledMMAINS4_8MMA_AtomIJNS4_4SM904GMMA30MMA_64x96x32_F32E4M3E4M3_SS_TNILNSO_7ScaleInE1ELSQ_1EEEEEENS4_6LayoutINS5_IJNSA_ILi2EEESB_SB_EEENS5_IJSB_NSA_ILi0EEESW_EEEEENS5_IJNS4_10UnderscoreESZ_SZ_EEEEENS4_13SM90_TMA_LOADENS4_14ComposedLayoutINS4_7SwizzleILi2ELi4ELi3EEENS4_18smem_ptr_flag_bitsILi8EEENST_INS5_IJNSA_ILi8EEESH_EEENS5_IJSH_SB_EEEEEEEvNS4_8identityES12_S1C_vS1D_EENS_8epilogue10collective6detail29Sm90TmaWarpSpecializedAdapterINS1G_15DefaultEpilogueISJ_SK_SK_NS1F_6thread17LinearCombinationISJ_Li1EffLNS1K_9ScaleType4KindE0ELNS_15FloatRoundStyleE2ESJ_EENS1_15EpilogueDefaultEEEEEvvEEEEvNT_6ParamsE,(.L_x_194 - _ZN7cutlass13device_kernelINS_4gemm6kernel13GemmUniversalIN4cute5tupleIJiiiiEEENS1_10collective13CollectiveMmaINS1_37MainloopSm90TmaGmmaWarpSpecializedFP8ILi16ENS5_IJNS4_1CILi1EEESB_SB_EEENS1_35KernelTmaWarpSpecializedCooperativeEEENS5_IJNSA_ILi128EEENSA_ILi96EEENSA_ILi64EEEEEENS_12float_e4m3_tENS5_IJlSB_lEEESJ_SK_NS4_8TiledMMAINS4_8MMA_AtomIJNS4_4SM904GMMA30MMA_64x96x32_F32E4M3E4M3_SS_TNILNSO_7ScaleInE1ELSQ_1EEEEEENS4_6LayoutINS5_IJNSA_ILi2EEESB_SB_EEENS5_IJSB_NSA_ILi0EEESW_EEEEENS5_IJNS4_10UnderscoreESZ_SZ_EEEEENS4_13SM90_TMA_LOADENS4_14ComposedLayoutINS4_7SwizzleILi2ELi4ELi3EEENS4_18smem_ptr_flag_bitsILi8EEENST_INS5_IJNSA_ILi8EEESH_EEENS5_IJSH_SB_EEEEEEEvNS4_8identityES12_S1C_vS1D_EENS_8epilogue10collective6detail29Sm90TmaWarpSpecializedAdapterINS1G_15DefaultEpilogueISJ_SK_SK_NS1F_6thread17LinearCombinationISJ_Li1EffLNS1K_9ScaleType4KindE0ELNS_15FloatRoundStyleE2ESJ_EENS1_15EpilogueDefaultEEEEEvvEEEEvNT_6ParamsE)
        .other          _ZN7cutlass13device_kernelINS_4gemm6kernel13GemmUniversalIN4cute5tupleIJiiiiEEENS1_10collective13CollectiveMmaINS1_37MainloopSm90TmaGmmaWarpSpecializedFP8ILi16ENS5_IJNS4_1CILi1EEESB_SB_EEENS1_35KernelTmaWarpSpecializedCooperativeEEENS5_IJNSA_ILi128EEENSA_ILi96EEENSA_ILi64EEEEEENS_12float_e4m3_tENS5_IJlSB_lEEESJ_SK_NS4_8TiledMMAINS4_8MMA_AtomIJNS4_4SM904GMMA30MMA_64x96x32_F32E4M3E4M3_SS_TNILNSO_7ScaleInE1ELSQ_1EEEEEENS4_6LayoutINS5_IJNSA_ILi2EEESB_SB_EEENS5_IJSB_NSA_ILi0EEESW_EEEEENS5_IJNS4_10UnderscoreESZ_SZ_EEEEENS4_13SM90_TMA_LOADENS4_14ComposedLayoutINS4_7SwizzleILi2ELi4ELi3EEENS4_18smem_ptr_flag_bitsILi8EEENST_INS5_IJNSA_ILi8EEESH_EEENS5_IJSH_SB_EEEEEEEvNS4_8identityES12_S1C_vS1D_EENS_8epilogue10collective6detail29Sm90TmaWarpSpecializedAdapterINS1G_15DefaultEpilogueISJ_SK_SK_NS1F_6thread17LinearCombinationISJ_Li1EffLNS1K_9ScaleType4KindE0ELNS_15FloatRoundStyleE2ESJ_EENS1_15EpilogueDefaultEEEEEvvEEEEvNT_6ParamsE,@"STO_CUDA_ENTRY STV_DEFAULT"
_ZN7cutlass13device_kernelINS_4gemm6kernel13GemmUniversalIN4cute5tupleIJiiiiEEENS1_10collective13CollectiveMmaINS1_37MainloopSm90TmaGmmaWarpSpecializedFP8ILi16ENS5_IJNS4_1CILi1EEESB_SB_EEENS1_35KernelTmaWarpSpecializedCooperativeEEENS5_IJNSA_ILi128EEENSA_ILi96EEENSA_ILi64EEEEEENS_12float_e4m3_tENS5_IJlSB_lEEESJ_SK_NS4_8TiledMMAINS4_8MMA_AtomIJNS4_4SM904GMMA30MMA_64x96x32_F32E4M3E4M3_SS_TNILNSO_7ScaleInE1ELSQ_1EEEEEENS4_6LayoutINS5_IJNSA_ILi2EEESB_SB_EEENS5_IJSB_NSA_ILi0EEESW_EEEEENS5_IJNS4_10UnderscoreESZ_SZ_EEEEENS4_13SM90_TMA_LOADENS4_14ComposedLayoutINS4_7SwizzleILi2ELi4ELi3EEENS4_18smem_ptr_flag_bitsILi8EEENST_INS5_IJNSA_ILi8EEESH_EEENS5_IJSH_SB_EEEEEEEvNS4_8identityES12_S1C_vS1D_EENS_8epilogue10collective6detail29Sm90TmaWarpSpecializedAdapterINS1G_15DefaultEpilogueISJ_SK_SK_NS1F_6thread17LinearCombinationISJ_Li1EffLNS1K_9ScaleType4KindE0ELNS_15FloatRoundStyleE2ESJ_EENS1_15EpilogueDefaultEEEEEvvEEEEvNT_6ParamsE:
[----:B------:R-:W-:Y:S01]  /*0000*/  LDC R1, c[0x0][0x28] ;  /* 0x00000a00ff017b82 */ /* 0x000fe20000000800 */
[----:B------:R-:W0:Y:S01]  /*0010*/  S2R R0, SR_TID.X ;  /* 0x0000000000007919 */ /* 0x000e220000002100 */
[----:B------:R-:W-:Y:S01]  /*0020*/  ELECT P0, URZ, PT ;  /* 0x00000000003f782f */ /* 0x000fe20003800000 */
[----:B------:R-:W-:Y:S01]  /*0030*/  BSSY B0, `(.L_x_0) ;  /* 0x000000f000007945 */ /* 0x000fe20003800000 */
[--C-:B0-----:R-:W-:Y:S02]  /*0040*/  SHF.R.U32.HI R2, RZ, 0x5, R0.reuse ;  /* 0x00000005ff027819 */ /* 0x101fe40000011600 */
[----:B------:R-:W-:-:S03]  /*0050*/  SHF.R.U32.HI R3, RZ, 0x7, R0 ;  /* 0x00000007ff037819 */ /* 0x000fc60000011600 */
[----:B------:R-:W0:Y:S04]  /*0060*/  SHFL.IDX PT, R5, R2, RZ, 0x1f ;  /* 0x00001fff02057589 */ /* 0x000e2800000e0000 */
[----:B------:R1:W2:Y:S01]  /*0070*/  SHFL.IDX PT, R7, R3, RZ, 0x1f ;  /* 0x00001fff03077589 */ /* 0x0002a200000e0000 */
[----:B0-----:R-:W-:-:S13]  /*0080*/  ISETP.NE.OR P0, PT, R5, RZ, !P0 ;  /* 0x000000ff0500720c */ /* 0x001fda0004705670 */
[----:B-12---:R-:W-:Y:S05]  /*0090*/  @P0 BRA `(.L_x_1) ;  /* 0x0000000000200947 */ /* 0x006fea0003800000 */
[----:B------:R-:W-:Y:S02]  /*00a0*/  ULDC.64 UR4, c[0x0][0x198] ;  /* 0x0000660000047ab9 */ /* 0x000fe40000000a00 */
[----:B------:R-:W-:Y:S02]  /*00b0*/  UIADD3 UR6, UP0, UR4, 0xf0, URZ ;  /* 0x000000f004067890 */ /* 0x000fe4000ff1e03f */
[----:B------:R-:W-:Y:S02]  /*00c0*/  UIADD3 UR4, UP1, UR4, 0x1f0, URZ ;  /* 0x000001f004047890 */ /* 0x000fe4000ff3e03f */
[----:B------:R-:W-:Y:S02]  /*00d0*/  UIADD3.X UR7, URZ, UR5, URZ, UP0, !UPT ;  /* 0x000000053f077290 */ /* 0x000fe400087fe43f */
[----:B------:R-:W-:-:S07]  /*00e0*/  UIADD3.X UR5, URZ, UR5, URZ, UP1, !UPT ;  /* 0x000000053f057290 */ /* 0x000fce0008ffe43f */
[----:B------:R0:W-:Y:S02]  /*00f0*/  UTMACCTL.PF [UR6] ;  /* 0x00000000060079b9 */ /* 0x0001e40008040000 */
[----:B------:R0:W-:Y:S02]  /*0100*/  UTMACCTL.PF [UR4] ;  /* 0x00000000040079b9 */ /* 0x0001e40008040000 */
[----:B0-----:R-:W-:Y:S01]  /*0110*/  NOP ;  /* 0x0000000000007918 */ /* 0x001fe20000000000 */
.L_x_1:
[----:B------:R-:W-:Y:S05]  /*0120*/  BSYNC B0 ;  /* 0x0000000000007941 */ /* 0x000fea0003800000 */
.L_x_0:
[----:B------:R-:W0:Y:S02]  /*0130*/  SHFL.IDX PT, R3, R2, RZ, 0x1f ;  /* 0x00001fff02037589 */ /* 0x000e2400000e0000 */
[----:B0-----:R-:W-:-:S13]  /*0140*/  ISETP.NE.AND P0, PT, R3, RZ, PT ;  /* 0x000000ff0300720c */ /* 0x001fda0003f05270 */
[----:B------:R-:W-:Y:S05]  /*0150*/  @P0 BRA `(.L_x_2) ;  /* 0x0000000000c40947 */ /* 0x000fea0003800000 */
[----:B------:R-:W-:Y:S01]  /*0160*/  ELECT P0, URZ, PT ;  /* 0x00000000003f782f */ /* 0x000fe20003800000 */
[----:B------:R-:W-:-:S12]  /*0170*/  BSSY B0, `(.L_x_2) ;  /* 0x000002f000007945 */ /* 0x000fd80003800000 */
[----:B------:R-:W-:Y:S05]  /*0180*/  @!P0 BRA `(.L_x_3) ;  /* 0x0000000000b48947 */ /* 0x000fea0003800000 */
[----:B------:R-:W0:Y:S01]  /*0190*/  S2UR UR8, SR_CgaCtaId ;  /* 0x00000000000879c3 */ /* 0x000e220000008800 */
[----:B------:R-:W-:Y:S01]  /*01a0*/  UMOV UR4, 0x400 ;  /* 0x0000040000047882 */ /* 0x000fe20000000000 */
[----:B------:R-:W-:Y:S01]  /*01b0*/  UMOV UR5, 0x1 ;  /* 0x0000000100057882 */ /* 0x000fe20000000000 */
[----:B------:R-:W-:Y:S02]  /*01c0*/  UMOV UR6, 0x100 ;  /* 0x0000010000067882 */ /* 0x000fe40000000000 */
[----:B------:R-:W-:-:S04]  /*01d0*/  UIADD3 UR6, -UR6, 0x100000, URZ ;  /* 0x0010000006067890 */ /* 0x000fc8000fffe13f */
[----:B------:R-:W-:Y:S02]  /*01e0*/  USHF.L.U32 UR7, UR6, 0xb, URZ ;  /* 0x0000000b06077899 */ /* 0x000fe4000800063f */
[----:B------:R-:W-:Y:S02]  /*01f0*/  USHF.L.U32 UR6, UR6, 0x1, URZ ;  /* 0x0000000106067899 */ /* 0x000fe4000800063f */
[----:B0-----:R-:W-:Y:S02]  /*0200*/  ULEA UR8, UR8, UR4, 0x18 ;  /* 0x0000000408087291 */ /* 0x001fe4000f8ec03f */
[----:B------:R-:W-:-:S04]  /*0210*/  UIADD3 UR4, -UR5, 0x100000, URZ ;  /* 0x0010000005047890 */ /* 0x000fc8000fffe13f */
[----:B------:R-:W-:Y:S02]  /*0220*/  USHF.L.U32 UR5, UR4, 0xb, URZ ;  /* 0x0000000b04057899 */ /* 0x000fe4000800063f */
[----:B------:R-:W-:Y:S01]  /*0230*/  USHF.L.U32 UR4, UR4, 0x1, URZ ;  /* 0x0000000104047899 */ /* 0x000fe2000800063f */
[----:B------:R-:W0:Y:S11]  /*0240*/  FENCE.VIEW.ASYNC.S ;  /* 0x00000000000073c6 */ /* 0x000e360000000000 */
[----:B0-----:R0:W1:Y:S01]  /*0250*/  SYNCS.EXCH.64 URZ, [UR8], UR4 ;  /* 0x00000004083f75b2 */ /* 0x0010620008000100 */
[----:B------:R0:W2:Y:S01]  /*0260*/  SYNCS.EXCH.64 URZ, [UR8+0x80], UR6 ;  /* 0x00008006083f75b2 */ /* 0x0000a20008000100 */
[----:B------:R0:W3:Y:S01]  /*0270*/  SYNCS.EXCH.64 URZ, [UR8+0x8], UR4 ;  /* 0x00000804083f75b2 */ /* 0x0000e20008000100 */
[----:B------:R0:W4:Y:S01]  /*0280*/  SYNCS.EXCH.64 URZ, [UR8+0x88], UR6 ;  /* 0x00008806083f75b2 */ /* 0x0001220008000100 */
[----:B------:R0:W0:Y:S01]  /*0290*/  SYNCS.EXCH.64 URZ, [UR8+0x10], UR4 ;  /* 0x00001004083f75b2 */ /* 0x0000220008000100 */
        /* <DEDUP_REMOVED lines=27> */
[----:B-1234-:R-:W-:Y:S01]  /*0450*/  NOP ;  /* 0x0000000000007918 */ /* 0x01efe20000000000 */
.L_x_3:
[----:B0-----:R-:W-:Y:S05]  /*0460*/  BSYNC B0 ;  /* 0x0000000000007941 */ /* 0x001fea0003800000 */
.L_x_2:
[----:B------:R-:W0:Y:S01]  /*0470*/  SHFL.IDX PT, R2, R2, RZ, 0x1f ;  /* 0x00001fff02027589 */ /* 0x000e2200000e0000 */
[----:B------:R-:W1:Y:S01]  /*0480*/  LDC R3, c[0x0][0x65c] ;  /* 0x00019700ff037b82 */ /* 0x000e620000000800 */
[----:B------:R-:W-:Y:S02]  /*0490*/  ELECT P0, URZ, PT ;  /* 0x00000000003f782f */ /* 0x000fe40003800000 */
[----:B------:R-:W-:Y:S01]  /*04a0*/  SHF.R.S32.HI R4, RZ, 0x1f, R5 ;  /* 0x0000001fff047819 */ /* 0x000fe20000011405 */
[----:B------:R-:W2:Y:S01]  /*04b0*/  S2R R8, SR_CTAID.Y ;  /* 0x0000000000087919 */ /* 0x000ea20000002600 */
[----:B------:R-:W-:Y:S01]  /*04c0*/  UMOV UR4, 0x20 ;  /* 0x0000002000047882 */ /* 0x000fe20000000000 */
[----:B------:R-:W-:Y:S01]  /*04d0*/  ISETP.NE.AND P3, PT, R7, RZ, PT ;  /* 0x000000ff0700720c */ /* 0x000fe20003f65270 */
[----:B------:R-:W-:Y:S01]  /*04e0*/  NOP ;  /* 0x0000000000007918 */ /* 0x000fe20000000000 */
[----:B------:R-:W3:Y:S01]  /*04f0*/  S2R R6, SR_CTAID.X ;  /* 0x0000000000067919 */ /* 0x000ee20000002500 */
[----:B------:R-:W-:Y:S01]  /*0500*/  LEA.HI R4, R4, R5, RZ, 0x2 ;  /* 0x0000000504047211 */ /* 0x000fe200078f10ff */
[----:B------:R-:W-:-:S03]  /*0510*/  NOP ;  /* 0x0000000000007918 */ /* 0x000fc60000000000 */
[----:B------:R-:W-:-:S05]  /*0520*/  LOP3.LUT R4, R4, 0xfffffffc, RZ, 0xc0, !PT ;  /* 0xfffffffc04047812 */ /* 0x000fca00078ec0ff */
[----:B------:R-:W-:Y:S01]  /*0530*/  IMAD.IADD R5, R5, 0x1, -R4 ;  /* 0x0000000105057824 */ /* 0x000fe200078e0a04 */
[----:B0-----:R-:W-:Y:S02]  /*0540*/  ISETP.NE.OR P0, PT, R2, RZ, !P0 ;  /* 0x000000ff0200720c */ /* 0x001fe40004705670 */
[----:B-1----:R-:W-:-:S11]  /*0550*/  ISETP.NE.AND P2, PT, R3, 0x1, PT ;  /* 0x000000010300780c */ /* 0x002fd60003f45270 */
[----:B------:R-:W-:Y:S01]  /*0560*/  VOTEU.ALL UP0, P0 ;  /* 0x00000000003f7886 */ /* 0x000fe20000000000 */
[----:B------:R-:W-:Y:S01]  /*0570*/  VOTEU.ALL UP1, P0 ;  /* 0x00000000003f7886 */ /* 0x000fe20000020000 */
[----:B------:R-:W3:Y:S01]  /*0580*/  @P2 LDC R9, c[0x0][0x10] ;  /* 0x00000400ff092b82 */ /* 0x000ee20000000800 */
[----:B--2---:R-:W-:Y:S02]  /*0590*/  @P2 IMAD.MOV.U32 R2, RZ, RZ, R8 ;  /* 0x000000ffff022224 */ /* 0x004fe400078e0008 */
[----:B------:R-:W-:Y:S01]  /*05a0*/  @!UP0 UMOV UR6, 0x400 ;  /* 0x0000040000068882 */ /* 0x000fe20000000000 */
[----:B------:R-:W-:-:S04]  /*05b0*/  @!UP0 UIADD3 UR4, -UR4, 0x100000, URZ ;  /* 0x0010000004048890 */ /* 0x000fc8000fffe13f */
[----:B------:R-:W-:Y:S02]  /*05c0*/  @!UP0 USHF.L.U32 UR5, UR4, 0xb, URZ ;  /* 0x0000000b04058899 */ /* 0x000fe4000800063f */
[----:B------:R-:W-:Y:S01]  /*05d0*/  @!UP0 USHF.L.U32 UR4, UR4, 0x1, URZ ;  /* 0x0000000104048899 */ /* 0x000fe2000800063f */
[----:B------:R-:W-:Y:S02]  /*05e0*/  @P2 IMAD.MOV.U32 R3, RZ, RZ, RZ ;  /* 0x000000ffff032224 */ /* 0x000fe400078e00ff */
[----:B------:R-:W-:Y:S01]  /*05f0*/  @P2 IMAD.MOV.U32 R13, RZ, RZ, RZ ;  /* 0x000000ffff0d2224 */ /* 0x000fe200078e00ff */
[----:B------:R-:W0:Y:S08]  /*0600*/  @!UP0 S2UR UR7, SR_CgaCtaId ;  /* 0x00000000000789c3 */ /* 0x000e300000008800 */
[----:B------:R-:W1:Y:S01]  /*0610*/  @!P2 LDC R11, c[0x0][0xc] ;  /* 0x00000300ff0bab82 */ /* 0x000e620000000800 */
[----:B---3--:R-:W-:-:S04]  /*0620*/  @P2 IMAD.WIDE.U32 R2, R6, R9, R2 ;  /* 0x0000000906022225 */ /* 0x008fc800078e0002 */
[----:B------:R-:W-:Y:S02]  /*0630*/  VIADD R9, R7, 0xffffffff ;  /* 0xffffffff07097836 */ /* 0x000fe40000000000 */
[----:B------:R-:W-:Y:S01]  /*0640*/  @P2 IMAD.IADD R3, R3, 0x1, R13 ;  /* 0x0000000103032824 */ /* 0x000fe200078e020d */
[----:B0-----:R-:W-:Y:S02]  /*0650*/  @!UP0 ULEA UR6, UR7, UR6, 0x18 ;  /* 0x0000000607068291 */ /* 0x001fe4000f8ec03f */
[----:B------:R-:W-:Y:S01]  /*0660*/  ISETP.GE.U32.AND P1, PT, R9, 0x2, PT ;  /* 0x000000020900780c */ /* 0x000fe20003f26070 */
[----:B------:R-:W-:Y:S01]  /*0670*/  VOTEU.ALL UP0, P0 ;  /* 0x00000000003f7886 */ /* 0x000fe20000000000 */
[----:B------:R-:W-:-:S04]  /*0680*/  ISETP.NE.AND P0, PT, R5, 0x3, PT ;  /* 0x000000030500780c */ /* 0x000fc80003f05270 */
[----:B------:R-:W-:-:S04]  /*0690*/  ISETP.EQ.OR P0, PT, R5, RZ, !P0 ;  /* 0x000000ff0500720c */ /* 0x000fc80004702670 */
[----:B------:R-:W-:Y:S01]  /*06a0*/  ISETP.EQ.AND P0, PT, R7, RZ, P0 ;  /* 0x000000ff0700720c */ /* 0x000fe20000702270 */
[----:B------:R-:W-:Y:S01]  /*06b0*/  IMAD.MOV.U32 R7, RZ, RZ, RZ ;  /* 0x000000ffff077224 */ /* 0x000fe200078e00ff */
[----:B------:R-:W0:Y:S02]  /*06c0*/  FENCE.VIEW.ASYNC.S ;  /* 0x00000000000073c6 */ /* 0x000e240000000000 */
[----:B0-----:R0:W2:Y:S01]  /*06d0*/  @!UP0 SYNCS.EXCH.64 URZ, [UR6+0x110], UR4 ;  /* 0x00011004063f85b2 */ /* 0x0010a20008000100 */
[----:B------:R-:W-:Y:S01]  /*06e0*/  SEL R4, RZ, 0x1, !P0 ;  /* 0x00000001ff047807 */ /* 0x000fe20004000000 */
[----:B-1----:R-:W-:-:S03]  /*06f0*/  @!P2 IMAD.WIDE.U32 R10, R11, R8, R6 ;  /* 0x000000080b0aa225 */ /* 0x002fc600078e0006 */
[----:B------:R-:W-:Y:S01]  /*0700*/  SEL R4, R4, 0x2, P1 ;  /* 0x0000000204047807 */ /* 0x000fe20000800000 */
[----:B------:R-:W-:Y:S02]  /*0710*/  @!P2 IMAD.MOV.U32 R2, RZ, RZ, R10 ;  /* 0x000000ffff02a224 */ /* 0x000fe400078e000a */
[----:B------:R-:W-:Y:S01]  /*0720*/  @!P2 IMAD.MOV.U32 R3, RZ, RZ, R11 ;  /* 0x000000ffff03a224 */ /* 0x000fe200078e000b */
[----:B------:R0:W2:Y:S01]  /*0730*/  @!UP1 SYNCS.EXCH.64 URZ, [UR6+0x118], UR4 ;  /* 0x00011804063f95b2 */ /* 0x0000a20008000100 */
[----:B------:R-:W-:Y:S01]  /*0740*/  NOP ;  /* 0x0000000000007918 */ /* 0x000fe20000000000 */
[----:B--2---:R-:W-:Y:S06]  /*0750*/  BAR.SYNC.DEFER_BLOCKING 0x0 ;  /* 0x0000000000007b1d */ /* 0x004fec0000010000 */
[----:B------:R-:W-:Y:S05]  /*0760*/  @!P3 BRA `(.L_x_4) ;  /* 0x0000005c00f4b947 */ /* 0x000fea0003800000 */
[----:B------:R-:W-:-:S13]  /*0770*/  ISETP.GT.U32.AND P0, PT, R9, 0x1, PT ;  /* 0x000000010900780c */ /* 0x000fda0003f04070 */
[----:B0-----:R-:W-:Y:S05]  /*0780*/  @P0 EXIT ;  /* 0x000000000000094d */ /* 0x001fea0003800000 */
[----:B------:R-:W-:Y:S01]  /*0790*/  ULDC.64 UR4, c[0x0][0x650] ;  /* 0x0001940000047ab9 */ /* 0x000fe20000000a00 */
[----:B------:R-:W-:Y:S01]  /*07a0*/  PRMT R9, RZ, 0x7610, R9 ;  /* 0x00007610ff097816 */ /* 0x000fe20000000009 */
[----:B------:R-:W-:Y:S01]  /*07b0*/  IMAD.MOV.U32 R102, RZ, RZ, -0x1 ;  /* 0xffffffffff667424 */ /* 0x000fe200078e00ff */
[----:B------:R-:W-:Y:S01]  /*07c0*/  ISETP.GE.U32.AND P0, PT, R2, UR4, PT ;  /* 0x0000000402007c0c */ /* 0x000fe2000bf06070 */
[----:B------:R-:W-:Y:S02]  /*07d0*/  IMAD.MOV.U32 R103, RZ, RZ, -0x1 ;  /* 0xffffffffff677424 */ /* 0x000fe400078e00ff */
[----:B------:R-:W-:Y:S01]  /*07e0*/  IMAD.MOV.U32 R97, RZ, RZ, -0x1 ;  /* 0xffffffffff617424 */ /* 0x000fe200078e00ff */
[----:B------:R-:W-:-:S13]  /*07f0*/  ISETP.GE.U32.AND.EX P0, PT, R3, UR5, PT, P0 ;  /* 0x0000000503007c0c */ /* 0x000fda000bf06100 */
[----:B------:R-:W-:Y:S05]  /*0800*/  @P0 BRA `(.L_x_5) ;  /* 0x0000000400580947 */ /* 0x000fea0003800000 */
[----:B------:R-:W0:Y:S01]  /*0810*/  LDC.64 R16, c[0x0][0x628] ;  /* 0x00018a00ff107b82 */ /* 0x000e220000000a00 */
[----:B------:R-:W-:Y:S02]  /*0820*/  IMAD.MOV.U32 R10, RZ, RZ, R2 ;  /* 0x000000ffff0a7224 */ /* 0x000fe400078e0002 */
[----:B------:R-:W-:-:S05]  /*0830*/  IMAD.MOV.U32 R11, RZ, RZ, R3 ;  /* 0x000000ffff0b7224 */ /* 0x000fca00078e0003 */
[----:B------:R-:W1:Y:S08]  /*0840*/  LDC R18, c[0x0][0x630] ;  /* 0x00018c00ff127b82 */ /* 0x000e700000000800 */
[----:B------:R-:W2:Y:S01]  /*0850*/  LDC.64 R20, c[0x0][0x620] ;  /* 0x00018800ff147b82 */ /* 0x000ea20000000a00 */
[----:B0-----:R-:W-:-:S04]  /*0860*/  ISETP.NE.U32.AND P0, PT, R16, RZ, PT ;  /* 0x000000ff1000720c */ /* 0x001fc80003f05070 */
[----:B------:R-:W-:-:S13]  /*0870*/  ISETP.NE.AND.EX P0, PT, R17, RZ, PT, P0 ;  /* 0x000000ff1100720c */ /* 0x000fda0003f05300 */
[----:B-12---:R-:W-:Y:S05]  /*0880*/  @!P0 BRA `(.L_x_6) ;  /* 0x0000000000288947 */ /* 0x006fea0003800000 */
[----:B------:R-:W0:Y:S02]  /*0890*/  LDC R5, c[0x0][0x634] ;  /* 0x00018d00ff057b82 */ /* 0x000e240000000800 */
[----:B0-----:R-:W-:-:S05]  /*08a0*/  IADD3 R5, P0, R2, R5, RZ ;  /* 0x0000000502057210 */ /* 0x001fca0007f1e0ff */
[----:B------:R-:W-:-:S04]  /*08b0*/  IMAD.X R9, RZ, RZ, R3, P0 ;  /* 0x000000ffff097224 */ /* 0x000fc800000e0603 */
[----:B------:R-:W-:-:S04]  /*08c0*/  IMAD.WIDE.U32 R10, R9, R16, RZ ;  /* 0x00000010090a7225 */ /* 0x000fc800078e00ff */
[----:B------:R-:W-:-:S04]  /*08d0*/  IMAD.WIDE.U32 R12, P0, R5, R17, R10 ;  /* 0x00000011050c7225 */ /* 0x000fc8000780000a */
[----:B------:R-:W-:-:S04]  /*08e0*/  IMAD.WIDE.U32 R10, R5, R16, RZ ;  /* 0x00000010050a7225 */ /* 0x000fc800078e00ff */
[----:B------:R-:W-:Y:S01]  /*08f0*/  IMAD.X R15, RZ, RZ, RZ, P0 ;  /* 0x000000ffff0f7224 */ /* 0x000fe200000e06ff */
[----:B------:R-:W-:Y:S01]  /*0900*/  IADD3 RZ, P0, R11, R12, RZ ;  /* 0x0000000c0bff7210 */ /* 0x000fe20007f1e0ff */
[----:B------:R-:W-:-:S04]  /*0910*/  IMAD.MOV.U32 R14, RZ, RZ, R13 ;  /* 0x000000ffff0e7224 */ /* 0x000fc800078e000d */
[----:B------:R-:W-:-:S08]  /*0920*/  IMAD.WIDE.U32.X R10, R9, R17, R14, P0 ;  /* 0x00000011090a7225 */ /* 0x000fd000000e040e */
.L_x_6:
[-CC-:B------:R-:W-:Y:S01]  /*0930*/  SHF.R.U64 R97, R10, R18.reuse, R11.reuse ;  /* 0x000000120a617219 */ /* 0x180fe2000000120b */
[----:B------:R-:W0:Y:S01]  /*0940*/  LDC.64 R22, c[0x0][0x640] ;  /* 0x00019000ff167b82 */ /* 0x000e220000000a00 */
[----:B------:R-:W-:Y:S01]  /*0950*/  SHF.R.U32.HI R7, RZ, R18, R11 ;  /* 0x00000012ff077219 */ /* 0x000fe2000001160b */
[----:B------:R-:W-:Y:S01]  /*0960*/  ULDC UR4, c[0x0][0x150] ;  /* 0x0000540000047ab9 */ /* 0x000fe20000000800 */
[----:B------:R-:W-:Y:S02]  /*0970*/  IADD3 R9, P0, RZ, -R97, RZ ;  /* 0x80000061ff097210 */ /* 0x000fe40007f1e0ff */
[----:B------:R-:W-:-:S03]  /*0980*/  I2FP.F32.U32 R5, R6 ;  /* 0x0000000600057245 */ /* 0x000fc60000201000 */
[----:B------:R-:W1:Y:S01]  /*0990*/  LDC R14, c[0x0][0x618] ;  /* 0x00018600ff0e7b82 */ /* 0x000e620000000800 */
[----:B------:R-:W-:Y:S02]  /*09a0*/  IMAD.X R13, RZ, RZ, ~R7, P0 ;  /* 0x000000ffff0d7224 */ /* 0x000fe400000e0e07 */
[----:B------:R-:W-:Y:S01]  /*09b0*/  FMUL R5, R5, UR4 ;  /* 0x0000000405057c20 */ /* 0x000fe20008400000 */
[----:B------:R-:W-:Y:S01]  /*09c0*/  IMAD.WIDE.U32 R10, R9, R20, R2 ;  /* 0x00000014090a7225 */ /* 0x000fe200078e0002 */
[----:B------:R-:W-:-:S03]  /*09d0*/  ULDC UR4, c[0x0][0x154] ;  /* 0x0000550000047ab9 */ /* 0x000fc60000000800 */
[----:B------:R-:W-:Y:S01]  /*09e0*/  IMAD R12, R13, R20, RZ ;  /* 0x000000140d0c7224 */ /* 0x000fe200078e02ff */
[----:B------:R-:W2:Y:S01]  /*09f0*/  LDC R7, c[0x0][0x144] ;  /* 0x00005100ff077b82 */ /* 0x000ea20000000800 */
[----:B------:R-:W3:Y:S01]  /*0a00*/  F2I.U32.TRUNC.NTZ R5, R5 ;  /* 0x0000000500057305 */ /* 0x000ee2000020f000 */
[----:B------:R-:W-:Y:S02]  /*0a10*/  IMAD.MOV.U32 R13, RZ, RZ, -0x1 ;  /* 0xffffffffff0d7424 */ /* 0x000fe400078e00ff */
[----:B------:R-:W-:-:S04]  /*0a20*/  IMAD R9, R9, R21, R12 ;  /* 0x0000001509097224 */ /* 0x000fc800078e020c */
[----:B------:R-:W4:Y:S01]  /*0a30*/  LDC R18, c[0x0][0x608] ;  /* 0x00018200ff127b82 */ /* 0x000f220000000800 */
[----:B------:R-:W-:Y:S01]  /*0a40*/  IMAD.IADD R11, R11, 0x1, R9 ;  /* 0x000000010b0b7824 */ /* 0x000fe200078e0209 */
[----:B0-----:R-:W-:Y:S02]  /*0a50*/  ISETP.NE.U32.AND P0, PT, R22, RZ, PT ;  /* 0x000000ff1600720c */ /* 0x001fe40003f05070 */
[----:B------:R-:W-:Y:S02]  /*0a60*/  I2FP.F32.U32 R9, R8 ;  /* 0x0000000800097245 */ /* 0x000fe40000201000 */
[----:B------:R-:W-:Y:S02]  /*0a70*/  ISETP.NE.AND.EX P0, PT, R23, RZ, PT, P0 ;  /* 0x000000ff1700720c */ /* 0x000fe40003f05300 */
[----:B------:R-:W0:Y:S01]  /*0a80*/  LDC R12, c[0x0][0x658] ;  /* 0x00019600ff0c7b82 */ /* 0x000e220000000800 */
[-C--:B-1----:R-:W-:Y:S01]  /*0a90*/  SHF.R.U64 R16, R10, R14.reuse, R11 ;  /* 0x0000000e0a107219 */ /* 0x082fe2000000120b */
[----:B---3--:R-:W-:Y:S01]  /*0aa0*/  IMAD.MOV R10, RZ, RZ, -R5 ;  /* 0x000000ffff0a7224 */ /* 0x008fe200078e0a05 */
[----:B------:R-:W-:-:S05]  /*0ab0*/  SHF.R.U32.HI R11, RZ, R14, R11 ;  /* 0x0000000eff0b7219 */ /* 0x000fca000001160b */
[----:B------:R-:W1:Y:S01]  /*0ac0*/  LDC R17, c[0x0][0x148] ;  /* 0x00005200ff117b82 */ /* 0x000e620000000800 */
[----:B--2---:R-:W-:Y:S02]  /*0ad0*/  IMAD R5, R7, R10, R6 ;  /* 0x0000000a07057224 */ /* 0x004fe400078e0206 */
[----:B------:R-:W-:-:S04]  /*0ae0*/  FMUL R7, R9, UR4 ;  /* 0x0000000409077c20 */ /* 0x000fc80008400000 */
[----:B------:R2:W3:Y:S01]  /*0af0*/  F2I.U32.TRUNC.NTZ R15, R7 ;  /* 0x00000007000f7305 */ /* 0x0004e2000020f000 */
[----:B------:R-:W1:Y:S01]  /*0b00*/  LDC R21, c[0x0][0x600] ;  /* 0x00018000ff157b82 */ /* 0x000e620000000800 */
[-CC-:B----4-:R-:W-:Y:S02]  /*0b10*/  SHF.R.U64 R27, R16, R18.reuse, R11.reuse ;  /* 0x00000012101b7219 */ /* 0x190fe4000000120b */
[----:B------:R-:W-:Y:S01]  /*0b20*/  SHF.R.U32.HI R9, RZ, R18, R11 ;  /* 0x00000012ff097219 */ /* 0x000fe2000001160b */
[----:B------:R-:W-:-:S04]  /*0b30*/  IMAD.MOV.U32 R11, RZ, RZ, 0x1 ;  /* 0x00000001ff0b7424 */ /* 0x000fc800078e00ff */
[----:B------:R-:W4:Y:S01]  /*0b40*/  LDC R20, c[0x0][0x648] ;  /* 0x00019200ff147b82 */ /* 0x000f220000000800 */
[-C--:B0-----:R-:W-:Y:S02]  /*0b50*/  SHF.L.U32 R6, R13, R12.reuse, RZ ;  /* 0x0000000c0d067219 */ /* 0x081fe400000006ff */
[-CC-:B------:R-:W-:Y:S02]  /*0b60*/  SHF.R.U64 R18, R27, R12.reuse, R9.reuse ;  /* 0x0000000c1b127219 */ /* 0x180fe40000001209 */
[----:B------:R-:W-:Y:S02]  /*0b70*/  SHF.R.U32.HI R19, RZ, R12, R9 ;  /* 0x0000000cff137219 */ /* 0x000fe40000011609 */
[----:B------:R-:W-:Y:S01]  /*0b80*/  LOP3.LUT R14, RZ, R6, RZ, 0x33, !PT ;  /* 0x00000006ff0e7212 */ /* 0x000fe200078e33ff */
[----:B------:R-:W0:Y:S01]  /*0b90*/  LDC R25, c[0x0][0x638] ;  /* 0x00018e00ff197b82 */ /* 0x000e220000000800 */
[----:B------:R-:W-:Y:S01]  /*0ba0*/  SHF.L.U32 R9, R11, R12, RZ ;  /* 0x0000000c0b097219 */ /* 0x000fe200000006ff */
[----:B------:R-:W-:-:S02]  /*0bb0*/  IMAD.MOV.U32 R6, RZ, RZ, R18 ;  /* 0x000000ffff067224 */ /* 0x000fc400078e0012 */
[----:B--2---:R-:W-:-:S04]  /*0bc0*/  IMAD.MOV.U32 R7, RZ, RZ, R19 ;  /* 0x000000ffff077224 */ /* 0x004fc800078e0013 */
[----:B------:R-:W2:Y:S01]  /*0bd0*/  LDC R24, c[0x0][0x610] ;  /* 0x00018400ff187b82 */ /* 0x000ea20000000800 */
[----:B---3--:R-:W-:Y:S05]  /*0be0*/  @!P0 BRA `(.L_x_7) ;  /* 0x0000000000288947 */ /* 0x008fea0003800000 */
[----:B------:R-:W3:Y:S02]  /*0bf0*/  LDC R13, c[0x0][0x64c] ;  /* 0x00019300ff0d7b82 */ /* 0x000ee40000000800 */
[----:B---3--:R-:W-:-:S05]  /*0c00*/  IADD3 R13, P0, R18, R13, RZ ;  /* 0x0000000d120d7210 */ /* 0x008fca0007f1e0ff */
        /* <DEDUP_REMOVED lines=8> */
.L_x_7:
[----:B----4-:R-:W-:Y:S01]  /*0c90*/  SHF.R.U64 R6, R6, R20, R7 ;  /* 0x0000001406067219 */ /* 0x010fe20000001207 */
[----:B-1----:R-:W-:Y:S01]  /*0ca0*/  VIADD R7, R21, 0xffffffff ;  /* 0xffffffff15077836 */ /* 0x002fe20000000000 */
[----:B------:R-:W-:Y:S01]  /*0cb0*/  LOP3.LUT R14, R27, R14, RZ, 0xc0, !PT ;  /* 0x0000000e1b0e7212 */ /* 0x000fe200078ec0ff */
[----:B------:R-:W-:Y:S02]  /*0cc0*/  IMAD.MOV R15, RZ, RZ, -R15 ;  /* 0x000000ffff0f7224 */ /* 0x000fe400078e0a0f */
[----:B------:R-:W-:Y:S01]  /*0cd0*/  IMAD.MOV R10, RZ, RZ, -R6 ;  /* 0x000000ffff0a7224 */ /* 0x000fe200078e0a06 */
[----:B------:R-:W-:Y:S01]  /*0ce0*/  LOP3.LUT R7, R16, R7, RZ, 0xc0, !PT ;  /* 0x0000000710077212 */ /* 0x000fe200078ec0ff */
[----:B------:R-:W-:Y:S02]  /*0cf0*/  IMAD R14, R9, R6, R14 ;  /* 0x00000006090e7224 */ /* 0x000fe400078e020e */
[----:B------:R-:W-:Y:S02]  /*0d00*/  @P2 IMAD R5, R17, R15, R8 ;  /* 0x0000000f11052224 */ /* 0x000fe400078e0208 */
[----:B0-----:R-:W-:-:S02]  /*0d10*/  IMAD R6, R10, R25, R18 ;  /* 0x000000190a067224 */ /* 0x001fc400078e0212 */
[----:B--2---:R-:W-:Y:S02]  /*0d20*/  IMAD R5, R14, R24, R5 ;  /* 0x000000180e057224 */ /* 0x004fe400078e0205 */
[----:B------:R-:W-:Y:S02]  /*0d30*/  IMAD R6, R6, R21, R7 ;  /* 0x0000001506067224 */ /* 0x000fe400078e0207 */
[----:B------:R-:W-:-:S03]  /*0d40*/  IMAD.MOV.U32 R9, RZ, RZ, 0x1 ;  /* 0x00000001ff097424 */ /* 0x000fc600078e00ff */
[----:B------:R-:W-:Y:S02]  /*0d50*/  SEL R103, R6, R5, !P2 ;  /* 0x0000000506677207 */ /* 0x000fe40005000000 */
[----:B------:R-:W-:-:S07]  /*0d60*/  SEL R102, R5, R6, !P2 ;  /* 0x0000000605667207 */ /* 0x000fce0005000000 */
.L_x_5:
[----:B------:R-:W-:-:S08]  /*0d70*/  NOP ;  /* 0x0000000000007918 */ /* 0x000fd00000000000 */
[----:B------:R-:W0:Y:S02]  /*0d80*/  USETMAXREG.TRY_ALLOC.CTAPOOL UP0, 0xe8 ;  /* 0x000000e8000079c8 */ /* 0x000e240008000600 */
[----:B0-----:R-:W-:-:S13]  /*0d90*/  PLOP3.LUT P0, PT, PT, PT, UP0, 0x80, 0x0 ;  /* 0x000000000000781c */ /* 0x001fda0003f0f008 */
[----:B------:R-:W-:Y:S05]  /*0da0*/  @!P0 BRA `(.L_x_5) ;  /* 0xfffffffc00f08947 */ /* 0x000fea000383ffff */
[----:B------:R-:W-:Y:S01]  /*0db0*/  ULDC.64 UR4, c[0x0][0x598] ;  /* 0x0001660000047ab9 */ /* 0x000fe20000000a00 */
[----:B------:R-:W-:Y:S01]  /*0dc0*/  ULDC.64 UR18, c[0x0][0x208] ;  /* 0x0000820000127ab9 */ /* 0x000fe20000000a00 */
[----:B------:R-:W-:-:S04]  /*0dd0*/  ISETP.NE.U32.AND P0, PT, RZ, UR4, PT ;  /* 0x00000004ff007c0c */ /* 0x000fc8000bf05070 */
[----:B------:R-:W-:-:S13]  /*0de0*/  ISETP.NE.AND.EX P0, PT, RZ, UR5, PT, P0 ;  /* 0x00000005ff007c0c */ /* 0x000fda000bf05300 */
[----:B------:R-:W-:Y:S05]  /*0df0*/  @!P0 BRA `(.L_x_8) ;  /* 0x00000000001c8947 */ /* 0x000fea0003800000 */
[----:B------:R-:W0:Y:S02]  /*0e00*/  LDC.64 R6, c[0x0][0x598] ;  /* 0x00016600ff067b82 */ /* 0x000e240000000a00 */
[----:B0-----:R-:W2:Y:S02]  /*0e10*/  LDG.E.64 R6, desc[UR18][R6.64] ;  /* 0x0000001206067981 */ /* 0x001ea4000c1e1b00 */
[----:B--2---:R-:W-:-:S04]  /*0e20*/  ISETP.NE.U32.AND P0, PT, R6, RZ, PT ;  /* 0x000000ff0600720c */ /* 0x004fc80003f05070 */
[----:B------:R-:W-:-:S13]  /*0e30*/  ISETP.NE.AND.EX P0, PT, R7, RZ, PT, P0 ;  /* 0x000000ff0700720c */ /* 0x000fda0003f05300 */
[----:B------:R-:W-:Y:S05]  /*0e40*/  @!P0 BRA `(.L_x_8) ;  /* 0x0000000000088947 */ /* 0x000fea0003800000 */
[----:B------:R0:W5:Y:S01]  /*0e50*/  LD.E R5, desc[UR18][R6.64] ;  /* 0x0000001206057980 */ /* 0x000162000c101900 */
[----:B------:R-:W-:Y:S05]  /*0e60*/  BRA `(.L_x_9) ;  /* 0x0000000000207947 */ /* 0x000fea0003800000 */
.L_x_8:
[----:B------:R-:W-:Y:S02]  /*0e70*/  ULDC.64 UR4, c[0x0][0x588] ;  /* 0x0001620000047ab9 */ /* 0x000fe40000000a00 */
[----:B------:R-:W-:-:S04]  /*0e80*/  ISETP.NE.U32.AND P0, PT, RZ, UR4, PT ;  /* 0x00000004ff007c0c */ /* 0x000fc8000bf05070 */
[----:B------:R-:W-:-:S13]  /*0e90*/  ISETP.NE.AND.EX P0, PT, RZ, UR5, PT, P0 ;  /* 0x00000005ff007c0c */ /* 0x000fda000bf05300 */
[----:B------:R-:W-:Y:S05]  /*0ea0*/  @!P0 BRA `(.L_x_10) ;  /* 0x00000000000c8947 */ /* 0x000fea0003800000 */
[----:B------:R-:W0:Y:S02]  /*0eb0*/  LDC.64 R6, c[0x0][0x588] ;  /* 0x00016200ff067b82 */ /* 0x000e240000000a00 */
[----:B0-----:R1:W5:Y:S01]  /*0ec0*/  LDG.E R5, desc[UR18][R6.64] ;  /* 0x0000001206057981 */ /* 0x001362000c1e1900 */
[----:B------:R-:W-:Y:S05]  /*0ed0*/  BRA `(.L_x_9) ;  /* 0x0000000000047947 */ /* 0x000fea0003800000 */
.L_x_10:
[----:B------:R-:W2:Y:S02]  /*0ee0*/  LDC R5, c[0x0][0x580] ;  /* 0x00016000ff057b82 */ /* 0x000ea40000000800 */
.L_x_9:
[----:B------:R-:W-:Y:S02]  /*0ef0*/  ULDC.64 UR4, c[0x0][0x5a0] ;  /* 0x0001680000047ab9 */ /* 0x000fe40000000a00 */
[----:B------:R-:W-:-:S04]  /*0f00*/  ISETP.NE.U32.AND P0, PT, RZ, UR4, PT ;  /* 0x00000004ff007c0c */ /* 0x000fc8000bf05070 */
[----:B------:R-:W-:-:S13]  /*0f10*/  ISETP.NE.AND.EX P0, PT, RZ, UR5, PT, P0 ;  /* 0x00000005ff007c0c */ /* 0x000fda000bf05300 */
[----:B------:R-:W-:Y:S05]  /*0f20*/  @!P0 BRA `(.L_x_11) ;  /* 0x00000000001c8947 */ /* 0x000fea0003800000 */
[----:B01----:R-:W0:Y:S02]  /*0f30*/  LDC.64 R6, c[0x0][0x5a0] ;  /* 0x00016800ff067b82 */ /* 0x003e240000000a00 */
[----:B0-----:R-:W3:Y:S02]  /*0f40*/  LDG.E.64 R6, desc[UR18][R6.64] ;  /* 0x0000001206067981 */ /* 0x001ee4000c1e1b00 */
[----:B---3--:R-:W-:-:S04]  /*0f50*/  ISETP.NE.U32.AND P0, PT, R6, RZ, PT ;  /* 0x000000ff0600720c */ /* 0x008fc80003f05070 */
[----:B------:R-:W-:-:S13]  /*0f60*/  ISETP.NE.AND.EX P0, PT, R7, RZ, PT, P0 ;  /* 0x000000ff0700720c */ /* 0x000fda0003f05300 */
[----:B------:R-:W-:Y:S05]  /*0f70*/  @!P0 BRA `(.L_x_11) ;  /* 0x0000000000088947 */ /* 0x000fea0003800000 */
[----:B------:R0:W5:Y:S01]  /*0f80*/  LD.E R10, desc[UR18][R6.64] ;  /* 0x00000012060a7980 */ /* 0x000162000c101900 */
[----:B------:R-:W-:Y:S05]  /*0f90*/  BRA `(.L_x_12) ;  /* 0x0000000000207947 */ /* 0x000fea0003800000 */
.L_x_11:
[----:B------:R-:W-:Y:S02]  /*0fa0*/  ULDC.64 UR4, c[0x0][0x590] ;  /* 0x0001640000047ab9 */ /* 0x000fe40000000a00 */
[----:B------:R-:W-:-:S04]  /*0fb0*/  ISETP.NE.U32.AND P0, PT, RZ, UR4, PT ;  /* 0x00000004ff007c0c */ /* 0x000fc8000bf05070 */
[----:B------:R-:W-:-:S13]  /*0fc0*/  ISETP.NE.AND.EX P0, PT, RZ, UR5, PT, P0 ;  /* 0x00000005ff007c0c */ /* 0x000fda000bf05300 */
[----:B------:R-:W-:Y:S05]  /*0fd0*/  @!P0 BRA `(.L_x_13) ;  /* 0x00000000000c8947 */ /* 0x000fea0003800000 */
[----:B------:R-:W3:Y:S02]  /*0fe0*/  LDC.64 R10, c[0x0][0x590] ;  /* 0x00016400ff0a7b82 */ /* 0x000ee40000000a00 */
[----:B---3--:R3:W5:Y:S01]  /*0ff0*/  LDG.E R10, desc[UR18][R10.64] ;  /* 0x000000120a0a7981 */ /* 0x008762000c1e1900 */
[----:B------:R-:W-:Y:S05]  /*1000*/  BRA `(.L_x_12) ;  /* 0x0000000000047947 */ /* 0x000fea0003800000 */
.L_x_13:
[----:B------:R-:W4:Y:S02]  /*1010*/  LDC R10, c[0x0][0x584] ;  /* 0x00016100ff0a7b82 */ /* 0x000f240000000800 */
.L_x_12:
[----:B------:R-:W-:-:S13]  /*1020*/  LOP3.LUT P0, RZ, R9, 0xff, RZ, 0xc0, !PT ;  /* 0x000000ff09ff7812 */ /* 0x000fda000780c0ff */
[----:B------:R-:W-:Y:S05]  /*1030*/  @!P0 EXIT ;  /* 0x000000000000894d */ /* 0x000fea0003800000 */
[----:B------:R-:W-:Y:S01]  /*1040*/  ULDC UR4, c[0x0][0x28c] ;  /* 0x0000a30000047ab9 */ /* 0x000fe20000000800 */
[----:B------:R-:W-:Y:S01]  /*1050*/  LOP3.LUT R110, R4, 0x1, RZ, 0xfc, !PT ;  /* 0x00000001046e7812 */ /* 0x000fe200078efcff */
[----:B------:R-:W-:-:S04]  /*1060*/  UIADD3 UR4, UR4, 0x3f, URZ ;  /* 0x0000003f04047890 */ /* 0x000fc8000fffe03f */
[----:B------:R-:W-:-:S04]  /*1070*/  USHF.R.S32.HI UR5, URZ, 0x1f, UR4 ;  /* 0x0000001f3f057899 */ /* 0x000fc80008011404 */
[----:B------:R-:W-:-:S03]  /*1080*/  ULEA.HI UR5, UR5, UR4, URZ, 0x6 ;  /* 0x0000000405057291 */ /* 0x000fc6000f8f303f */
[----:B------:R-:W-:Y:S01]  /*1090*/  UMOV UR4, URZ ;  /* 0x0000003f00047c82 */ /* 0x000fe20008000000 */
[----:B------:R-:W-:-:S03]  /*10a0*/  USHF.R.S32.HI UR9, URZ, 0x6, UR5 ;  /* 0x000000063f097899 */ /* 0x000fc60008011405 */
[----:B------:R-:W-:-:S09]  /*10b0*/  UMOV UR5, URZ ;  /* 0x0000003f00057c82 */ /* 0x000fd20008000000 */
.L_x_134:
[----:B01----:R-:W-:Y:S01]  /*10c0*/  LOP3.LUT R6, R0, 0x80, RZ, 0xc0, !PT ;  /* 0x0000008000067812 */ /* 0x003fe200078ec0ff */
[----:B------:R-:W0:Y:S01]  /*10d0*/  S2UR UR13, SR_CgaCtaId ;  /* 0x00000000000d79c3 */ /* 0x000e220000008800 */
[----:B------:R-:W-:Y:S01]  /*10e0*/  UMOV UR12, 0x400 ;  /* 0x00000400000c7882 */ /* 0x000fe20000000000 */
[----:B------:R-:W-:Y:S01]  /*10f0*/  UMOV UR6, URZ ;  /* 0x0000003f00067c82 */ /* 0x000fe20008000000 */
[----:B------:R-:W-:Y:S01]  /*1100*/  SHF.R.U32.HI R6, RZ, 0x7, R6 ;  /* 0x00000007ff067819 */ /* 0x000fe20000011606 */
[----:B------:R-:W-:Y:S01]  /*1110*/  UMOV UR7, URZ ;  /* 0x0000003f00077c82 */ /* 0x000fe20008000000 */
[----:B------:R-:W-:Y:S01]  /*1120*/  UMOV UR16, UR5 ;  /* 0x0000000500107c82 */ /* 0x000fe20008000000 */
[----:B------:R-:W-:Y:S01]  /*1130*/  CS2R R12, SRZ ;  /* 0x00000000000c7805 */ /* 0x000fe2000001ff00 */
[----:B---3--:R-:W-:Y:S01]  /*1140*/  IMAD.MOV.U32 R11, RZ, RZ, RZ ;  /* 0x000000ffff0b7224 */ /* 0x008fe200078e00ff */
[----:B------:R-:W1:Y:S01]  /*1150*/  LDC R7, c[0x0][0x28c] ;  /* 0x0000a300ff077b82 */ /* 0x000e620000000800 */
[----:B------:R-:W3:Y:S01]  /*1160*/  SHFL.IDX PT, R6, R6, RZ, 0x1f ;  /* 0x00001fff06067589 */ /* 0x000ee200000e0000 */
[----:B------:R-:W-:-:S02]  /*1170*/  CS2R R14, SRZ ;  /* 0x00000000000e7805 */ /* 0x000fc4000001ff00 */
[----:B------:R-:W-:Y:S02]  /*1180*/  CS2R R16, SRZ ;  /* 0x0000000000107805 */ /* 0x000fe4000001ff00 */
[----:B------:R-:W-:Y:S02]  /*1190*/  CS2R R18, SRZ ;  /* 0x0000000000127805 */ /* 0x000fe4000001ff00 */
[----:B------:R-:W-:Y:S02]  /*11a0*/  CS2R R20, SRZ ;  /* 0x0000000000147805 */ /* 0x000fe4000001ff00 */
[----:B------:R-:W-:Y:S02]  /*11b0*/  CS2R R22, SRZ ;  /* 0x0000000000167805 */ /* 0x000fe4000001ff00 */
[----:B------:R-:W-:Y:S02]  /*11c0*/  CS2R R72, SRZ ;  /* 0x0000000000487805 */ /* 0x000fe4000001ff00 */
        /* <DEDUP_REMOVED lines=10> */
[----:B------:R-:W-:Y:S01]  /*1270*/  CS2R R94, SRZ ;  /* 0x00000000005e7805 */ /* 0x000fe2000001ff00 */
[----:B------:R-:W-:Y:S01]  /*1280*/  IMAD.MOV.U32 R96, RZ, RZ, RZ ;  /* 0x000000ffff607224 */ /* 0x000fe200078e00ff */
[----:B------:R-:W-:Y:S02]  /*1290*/  CS2R R98, SRZ ;  /* 0x0000000000627805 */ /* 0x000fe4000001ff00 */
[----:B------:R-:W-:-:S02]  /*12a0*/  CS2R R100, SRZ ;  /* 0x0000000000647805 */ /* 0x000fc4000001ff00 */
[----:B------:R-:W-:Y:S02]  /*12b0*/  CS2R R104, SRZ ;  /* 0x0000000000687805 */ /* 0x000fe4000001ff00 */
[----:B------:R-:W-:Y:S02]  /*12c0*/  CS2R R106, SRZ ;  /* 0x00000000006a7805 */ /* 0x000fe4000001ff00 */
[----:B-1----:R-:W-:Y:S02]  /*12d0*/  ISETP.GE.AND P0, PT, R7, 0x1, PT ;  /* 0x000000010700780c */ /* 0x002fe40003f06270 */
[----:B------:R-:W-:Y:S02]  /*12e0*/  CS2R R108, SRZ ;  /* 0x00000000006c7805 */ /* 0x000fe4000001ff00 */
[----:B---3--:R-:W-:Y:S01]  /*12f0*/  R2UR UR8, R6 ;  /* 0x00000000060872ca */ /* 0x008fe200000e0000 */
[----:B------:R-:W-:Y:S01]  /*1300*/  IMAD.U32 R9, RZ, RZ, UR4 ;  /* 0x00000004ff097e24 */ /* 0x000fe2000f8e00ff */
        /* <DEDUP_REMOVED lines=11> */
[----:B------:R-:W-:Y:S01]  /*13c0*/  ULEA.HI UR10, UR8, UR8, URZ, 0x1 ;  /* 0x00000008080a7291 */ /* 0x000fe2000f8f083f */
[----:B------:R-:W-:Y:S02]  /*13d0*/  CS2R R46, SRZ ;  /* 0x00000000002e7805 */ /* 0x000fe4000001ff00 */
[----:B------:R-:W-:-:S02]  /*13e0*/  CS2R R48, SRZ ;  /* 0x0000000000307805 */ /* 0x000fc4000001ff00 */
[----:B------:R-:W-:Y:S01]  /*13f0*/  CS2R R50, SRZ ;  /* 0x0000000000327805 */ /* 0x000fe2000001ff00 */
[----:B------:R-:W-:Y:S01]  /*1400*/  ULOP3.LUT UR11, UR10, 0xffffe, URZ, 0xc0, !UPT ;  /* 0x000ffffe0a0b7892 */ /* 0x000fe2000f8ec03f */
[----:B------:R-:W-:Y:S01]  /*1410*/  CS2R R52, SRZ ;  /* 0x0000000000347805 */ /* 0x000fe2000001ff00 */
[----:B0-----:R-:W-:Y:S01]  /*1420*/  ULEA UR10, UR13, UR12, 0x18 ;  /* 0x0000000c0d0a7291 */ /* 0x001fe2000f8ec03f */
[----:B------:R-:W-:Y:S01]  /*1430*/  CS2R R54, SRZ ;  /* 0x0000000000367805 */ /* 0x000fe2000001ff00 */
[----:B------:R-:W-:Y:S01]  /*1440*/  UIADD3 UR11, UR8, -UR11, URZ ;  /* 0x8000000b080b7290 */ /* 0x000fe2000fffe03f */
[----:B------:R-:W-:Y:S02]  /*1450*/  CS2R R56, SRZ ;  /* 0x0000000000387805 */ /* 0x000fe4000001ff00 */
[----:B------:R-:W-:Y:S01]  /*1460*/  CS2R R58, SRZ ;  /* 0x00000000003a7805 */ /* 0x000fe2000001ff00 */
[----:B------:R-:W-:Y:S01]  /*1470*/  UMOV UR8, URZ ;  /* 0x0000003f00087c82 */ /* 0x000fe20008000000 */
[----:B------:R-:W-:Y:S01]  /*1480*/  ULEA UR11, UR11, UR10, 0xc ;  /* 0x0000000a0b0b7291 */ /* 0x000fe2000f8e603f */
[----:B------:R-:W-:-:S02]  /*1490*/  CS2R R60, SRZ ;  /* 0x00000000003c7805 */ /* 0x000fc4000001ff00 */
[----:B------:R-:W-:Y:S02]  /*14a0*/  CS2R R62, SRZ ;  /* 0x00000000003e7805 */ /* 0x000fe4000001ff00 */
[----:B------:R-:W-:Y:S01]  /*14b0*/  CS2R R64, SRZ ;  /* 0x0000000000407805 */ /* 0x000fe2000001ff00 */
[----:B------:R-:W-:Y:S01]  /*14c0*/  UIADD3 UR11, UR11, 0x200, URZ ;  /* 0x000002000b0b7890 */ /* 0x000fe2000fffe03f */
[----:B------:R-:W-:Y:S02]  /*14d0*/  CS2R R66, SRZ ;  /* 0x0000000000427805 */ /* 0x000fe4000001ff00 */
[----:B------:R-:W-:Y:S02]  /*14e0*/  CS2R R68, SRZ ;  /* 0x0000000000447805 */ /* 0x000fe4000001ff00 */
[----:B------:R-:W-:Y:S01]  /*14f0*/  CS2R R70, SRZ ;  /* 0x0000000000467805 */ /* 0x000fe2000001ff00 */
[----:B------:R-:W-:-:S04]  /*1500*/  USHF.R.U32.HI UR11, URZ, 0x4, UR11 ;  /* 0x000000043f0b7899 */ /* 0x000fc8000801160b */
[----:B------:R-:W-:Y:S01]  /*1510*/  ULOP3.LUT UR11, UR11, 0x3fff, URZ, 0xc0, !UPT ;  /* 0x00003fff0b0b7892 */ /* 0x000fe2000f8ec03f */
[----:B-----5:R-:W-:Y:S11]  /*1520*/  @!P0 BRA `(.L_x_14) ;  /* 0x0000000400d08947 */ /* 0x020ff60003800000 */
[----:B------:R-:W-:-:S13]  /*1530*/  ISETP.NE.AND P1, PT, R110, 0x3, PT ;  /* 0x000000036e00780c */ /* 0x000fda0003f25270 */
[----:B------:R-:W-:Y:S05]  /*1540*/  @!P1 BRA `(.L_x_15) ;  /* 0x0000000000049947 */ /* 0x000fea0003800000 */
[----:B------:R-:W-:Y:S01]  /*1550*/  BPT.TRAP 0x1 ;  /* 0x000000040000795c */ /* 0x000fe20000300000 */
.L_x_15:
[----:B------:R-:W-:Y:S01]  /*1560*/  ULEA UR6, UR5, UR10, 0x3 ;  /* 0x0000000a05067291 */ /* 0x000fe2000f8e183f */
[----:B------:R-:W-:-:S05]  /*1570*/  IMAD.U32 R6, RZ, RZ, UR4 ;  /* 0x00000004ff067e24 */ /* 0x000fca000f8e00ff */
[----:B------:R-:W-:-:S04]  /*1580*/  SHF.L.U32 R6, R6, 0x1f, RZ ;  /* 0x0000001f06067819 */ /* 0x000fc800000006ff */
[----:B------:R0:W1:Y:S01]  /*1590*/  SYNCS.PHASECHK.TRANS64.TRYWAIT P0, [UR6], R6 ;  /* 0x00000006ff0075a7 */ /* 0x0000620008000146 */
[----:B------:R-:W-:Y:S05]  /*15a0*/  @!P1 BRA `(.L_x_16) ;  /* 0x0000000000049947 */ /* 0x000fea0003800000 */
[----:B------:R-:W-:Y:S01]  /*15b0*/  BPT.TRAP 0x1 ;  /* 0x000000040000795c */ /* 0x000fe20000300000 */
.L_x_16:
[----:B-1----:R-:W-:Y:S05]  /*15c0*/  @P0 BRA `(.L_x_17) ;  /* 0x0000000000080947 */ /* 0x002fea0003800000 */
[----:B------:R-:W1:Y:S02]  /*15d0*/  SYNCS.PHASECHK.TRANS64.TRYWAIT P0, [UR6], R6 ;  /* 0x00000006ff0075a7 */ /* 0x000e640008000146 */
[----:B-1----:R-:W-:Y:S05]  /*15e0*/  @!P0 BRA `(.L_x_18) ;  /* 0x0000006c008c8947 */ /* 0x002fea0003800000 */
.L_x_17:
[----:B------:R-:W-:Y:S01]  /*15f0*/  UIADD3 UR6, UR10, 0x20200, URZ ;  /* 0x000202000a067890 */ /* 0x000fe2000fffe03f */
[----:B------:R-:W-:Y:S01]  /*1600*/  WARPGROUP.ARRIVE ;  /* 0x00000000000079c5 */ /* 0x000fe20000000000 */
[----:B------:R-:W-:Y:S01]  /*1610*/  ULOP3.LUT UR12, UR11, 0x10000, URZ, 0xfc, !UPT ;  /* 0x000100000b0c7892 */ /* 0x000fe2000f8efc3f */
[----:B------:R-:W-:Y:S01]  /*1620*/  CS2R R12, SRZ ;  /* 0x00000000000c7805 */ /* 0x000fe2000001ff00 */
[----:B------:R-:W-:Y:S01]  /*1630*/  USHF.R.U32.HI UR6, URZ, 0x4, UR6 ;  /* 0x000000043f067899 */ /* 0x000fe20008011606 */
[----:B------:R-:W-:Y:S01]  /*1640*/  IMAD.MOV.U32 R11, RZ, RZ, RZ ;  /* 0x000000ffff0b7224 */ /* 0x000fe200078e00ff */
[----:B------:R-:W-:Y:S01]  /*1650*/  ULEA UR12, UR5, UR12, 0x9 ;  /* 0x0000000c050c7291 */ /* 0x000fe2000f8e483f */
[----:B------:R-:W-:Y:S01]  /*1660*/  CS2R R14, SRZ ;  /* 0x00000000000e7805 */ /* 0x000fe2000001ff00 */
[----:B------:R-:W-:Y:S01]  /*1670*/  ULOP3.LUT UR6, UR6, 0x3fff, URZ, 0xc0, !UPT ;  /* 0x00003fff06067892 */ /* 0x000fe2000f8ec03f */
[----:B------:R-:W-:Y:S01]  /*1680*/  CS2R R16, SRZ ;  /* 0x0000000000107805 */ /* 0x000fe2000001ff00 */
[----:B------:R-:W-:Y:S01]  /*1690*/  UMOV UR13, 0x80000020 ;  /* 0x80000020000d7882 */ /* 0x000fe20000000000 */
[----:B------:R-:W-:Y:S01]  /*16a0*/  UMOV UR15, 0x80000020 ;  /* 0x80000020000f7882 */ /* 0x000fe20000000000 */
[----:B------:R-:W-:Y:S01]  /*16b0*/  ULOP3.LUT UR6, UR6, 0x10000, URZ, 0xfc, !UPT ;  /* 0x0001000006067892 */ /* 0x000fe2000f8efc3f */
[----:B------:R-:W-:Y:S01]  /*16c0*/  CS2R R18, SRZ ;  /* 0x0000000000127805 */ /* 0x000fe2000001ff00 */
[----:B------:R-:W-:Y:S01]  /*16d0*/  ULDC UR7, c[0x0][0x50c] ;  /* 0x0001430000077ab9 */ /* 0x000fe20000000800 */
[----:B------:R-:W-:Y:S01]  /*16e0*/  CS2R R20, SRZ ;  /* 0x0000000000147805 */ /* 0x000fe2000001ff00 */
[----:B------:R-:W-:Y:S01]  /*16f0*/  UIMAD UR14, UR5, 0x180, UR6 ;  /* 0x00000180050e78a4 */ /* 0x000fe2000f8e0206 */
[----:B------:R-:W-:Y:S01]  /*1700*/  CS2R R22, SRZ ;  /* 0x0000000000167805 */ /* 0x000fe2000001ff00 */
[----:B------:R-:W-:Y:S01]  /*1710*/  UISETP.NE.AND UP0, UPT, UR7, 0x2, UPT ;  /* 0x000000020700788c */ /* 0x000fe2000bf05270 */
[----:B------:R-:W-:Y:S01]  /*1720*/  CS2R R72, SRZ ;  /* 0x0000000000487805 */ /* 0x000fe2000001ff00 */
[----:B------:R-:W-:Y:S01]  /*1730*/  UMOV UR6, 0x2 ;  /* 0x0000000200067882 */ /* 0x000fe20000000000 */
[----:B------:R-:W-:Y:S01]  /*1740*/  CS2R R74, SRZ ;  /* 0x00000000004a7805 */ /* 0x000fe2000001ff00 */
[----:B------:R-:W-:Y:S01]  /*1750*/  USEL UR7, URZ, 0x1, UP0 ;  /* 0x000000013f077887 */ /* 0x000fe20008000000 */
[----:B------:R-:W-:-:S02]  /*1760*/  CS2R R76, SRZ ;  /* 0x00000000004c7805 */ /* 0x000fc4000001ff00 */
[----:B------:R-:W-:Y:S01]  /*1770*/  CS2R R78, SRZ ;  /* 0x00000000004e7805 */ /* 0x000fe2000001ff00 */
[----:B------:R-:W-:Y:S01]  /*1780*/  QGMMA.64x96x32.F32.E4M3.E4M3 R24, gdesc[UR12], RZ, !UPT ;  /* 0x016000000c1879f3 */ /* 0x000fe2000c7008ff */
[----:B------:R-:W-:Y:S01]  /*1790*/  UIADD3 UR12, UR12, 0x2, URZ ;  /* 0x000000020c0c7890 */ /* 0x000fe2000fffe03f */
[----:B------:R-:W-:Y:S02]  /*17a0*/  CS2R R80, SRZ ;  /* 0x0000000000507805 */ /* 0x000fe4000001ff00 */
[----:B------:R-:W-:Y:S01]  /*17b0*/  ISETP.NE.AND P0, PT, RZ, UR7, PT ;  /* 0x00000007ff007c0c */ /* 0x000fe2000bf05270 */
[----:B------:R-:W-:Y:S01]  /*17c0*/  UIADD3 UR14, UR14, 0x2, URZ ;  /* 0x000000020e0e7890 */ /* 0x000fe2000fffe03f */
[----:B------:R-:W-:Y:S01]  /*17d0*/  CS2R R82, SRZ ;  /* 0x0000000000527805 */ /* 0x000fe2000001ff00 */
[----:B------:R-:W-:Y:S01]  /*17e0*/  UMOV UR13, 0x80000020 ;  /* 0x80000020000d7882 */ /* 0x000fe20000000000 */
[----:B------:R-:W-:Y:S01]  /*17f0*/  UMOV UR15, 0x80000020 ;  /* 0x80000020000f7882 */ /* 0x000fe20000000000 */
[----:B------:R-:W-:-:S02]  /*1800*/  CS2R R84, SRZ ;  /* 0x0000000000547805 */ /* 0x000fc4000001ff00 */
[----:B------:R-:W-:Y:S02]  /*1810*/  CS2R R86, SRZ ;  /* 0x0000000000567805 */ /* 0x000fe4000001ff00 */
[----:B------:R-:W-:Y:S02]  /*1820*/  CS2R R88, SRZ ;  /* 0x0000000000587805 */ /* 0x000fe4000001ff00 */
[----:B------:R-:W-:Y:S02]  /*1830*/  CS2R R90, SRZ ;  /* 0x00000000005a7805 */ /* 0x000fe4000001ff00 */
[----:B------:R-:W-:Y:S02]  /*1840*/  CS2R R92, SRZ ;  /* 0x00000000005c7805 */ /* 0x000fe4000001ff00 */
[----:B------:R-:W-:Y:S01]  /*1850*/  CS2R R94, SRZ ;  /* 0x00000000005e7805 */ /* 0x000fe2000001ff00 */
[----:B------:R-:W-:Y:S01]  /*1860*/  IMAD.MOV.U32 R96, RZ, RZ, RZ ;  /* 0x000000ffff607224 */ /* 0x000fe200078e00ff */
[----:B------:R-:W-:-:S02]  /*1870*/  CS2R R98, SRZ ;  /* 0x0000000000627805 */ /* 0x000fc4000001ff00 */
[----:B------:R-:W-:Y:S02]  /*1880*/  CS2R R100, SRZ ;  /* 0x0000000000647805 */ /* 0x000fe4000001ff00 */
[----:B------:R-:W-:Y:S02]  /*1890*/  CS2R R104, SRZ ;  /* 0x0000000000687805 */ /* 0x000fe4000001ff00 */
[----:B------:R-:W-:Y:S02]  /*18a0*/  CS2R R106, SRZ ;  /* 0x00000000006a7805 */ /* 0x000fe4000001ff00 */
[----:B------:R-:W-:Y:S01]  /*18b0*/  CS2R R108, SRZ ;  /* 0x00000000006c7805 */ /* 0x000fe2000001ff00 */
[----:B------:R-:W-:Y:S01]  /*18c0*/  QGMMA.64x96x32.F32.E4M3.E4M3 R24, gdesc[UR12], R24, gsb0 ;  /* 0x016000000c1879f3 */ /* 0x000fe20008000818 */
[----:B------:R-:W-:Y:S05]  /*18d0*/  @!P0 BRA `(.L_x_19) ;  /* 0x0000000000c88947 */ /* 0x000fea0003800000 */
[----:B------:R-:W-:Y:S02]  /*18e0*/  WARPGROUP.DEPBAR.LE gsb0, 0x0 ;  /* 0x00008000000079c5 */ /* 0x000fe40000010000 */
[----:B------:R-:W-:-:S01]  /*18f0*/  FADD R109, RZ, R24 ;  /* 0x00000018ff6d7221 */ /* 0x000fc20000000000 */
[----:B------:R-:W-:Y:S01]  /*1900*/  FADD R108, RZ, R25 ;  /* 0x00000019ff6c7221 */ /* 0x000fe20000000000 */
        /* <DEDUP_REMOVED lines=46> */
[----:B------:R-:W-:-:S06]  /*1bf0*/  UMOV UR6, URZ ;  /* 0x0000003f00067c82 */ /* 0x000fcc0008000000 */
.L_x_19:
[----:B------:R-:W-:-:S04]  /*1c00*/  UIADD3 UR16, UR5, 0x1, URZ ;  /* 0x0000000105107890 */ /* 0x000fc8000fffe03f */
[----:B------:R-:W-:-:S04]  /*1c10*/  UISETP.NE.AND UP0, UPT, UR16, 0x10, UPT ;  /* 0x000000101000788c */ /* 0x000fc8000bf05270 */
[----:B------:R-:W-:Y:S02]  /*1c20*/  USEL UR8, URZ, 0x1, UP0 ;  /* 0x000000013f087887 */ /* 0x000fe40008000000 */
[----:B------:R-:W-:Y:S02]  /*1c30*/  USEL UR16, UR16, URZ, UP0 ;  /* 0x0000003f10107287 */ /* 0x000fe40008000000 */
[----:B------:R-:W-:-:S06]  /*1c40*/  ULOP3.LUT UR8, UR4, UR8, URZ, 0x3c, !UPT ;  /* 0x0000000804087292 */ /* 0x000fcc000f8e3c3f */
[----:B------:R-:W-:Y:S01]  /*1c50*/  IMAD.U32 R9, RZ, RZ, UR8 ;  /* 0x00000008ff097e24 */ /* 0x000fe2000f8e00ff */
[----:B------:R-:W-:-:S06]  /*1c60*/  UMOV UR8, 0x1 ;  /* 0x0000000100087882 */ /* 0x000fcc0000000000 */
.L_x_14:
[----:B------:R-:W-:-:S04]  /*1c70*/  UISETP.LT.AND UP0, UPT, UR9, 0x1, UPT ;  /* 0x000000010900788c */ /* 0x000fc8000bf01270 */
[----:B------:R-:W-:-:S04]  /*1c80*/  USEL UR12, UR9, 0x1, UP0 ;  /* 0x00000001090c7887 */ /* 0x000fc80008000000 */
[----:B------:R-:W-:-:S04]  /*1c90*/  UIADD3 UR12, UR9, -UR12, URZ ;  /* 0x8000000c090c7290 */ /* 0x000fc8000fffe03f */
[----:B------:R-:W-:-:S06]  /*1ca0*/  UISETP.GE.AND UP0, UPT, UR12, 0x1, UPT ;  /* 0x000000010c00788c */ /* 0x000fcc000bf06270 */
[----:B------:R-:W-:-:S13]  /*1cb0*/  PLOP3.LUT P0, PT, PT, PT, UP0, 0x80, 0x0 ;  /* 0x000000000000781c */ /* 0x000fda0003f0f008 */
[----:B------:R-:W-:Y:S05]  /*1cc0*/  @!P0 BRA `(.L_x_20) ;  /* 0x0000000400c48947 */ /* 0x000fea0003800000 */
[----:B01----:R-:W-:Y:S01]  /*1cd0*/  IMAD.U32 R6, RZ, RZ, UR12 ;  /* 0x0000000cff067e24 */ /* 0x003fe2000f8e00ff */
[----:B------:R-:W-:Y:S01]  /*1ce0*/  UMOV UR17, UR5 ;  /* 0x0000000500117c82 */ /* 0x000fe20008000000 */
[----:B------:R-:W-:-:S05]  /*1cf0*/  ULDC UR20, c[0x0][0x50c] ;  /* 0x0001430000147ab9 */ /* 0x000fca0000000800 */
.L_x_28:
[----:B------:R-:W-:-:S13]  /*1d00*/  ISETP.NE.AND P1, PT, R110, 0x3, PT ;  /* 0x000000036e00780c */ /* 0x000fda0003f25270 */
[----:B01----:R-:W-:Y:S05]  /*1d10*/  @!P1 BRA `(.L_x_21) ;  /* 0x0000000000049947 */ /* 0x003fea0003800000 */
[----:B------:R-:W-:Y:S01]  /*1d20*/  BPT.TRAP 0x1 ;  /* 0x000000040000795c */ /* 0x000fe20000300000 */
.L_x_21:
[----:B------:R-:W0:Y:S01]  /*1d30*/  S2UR UR12, SR_CgaCtaId ;  /* 0x00000000000c79c3 */ /* 0x000e220000008800 */
[----:B------:R-:W-:Y:S01]  /*1d40*/  UMOV UR10, 0x400 ;  /* 0x00000400000a7882 */ /* 0x000fe20000000000 */
[----:B------:R-:W-:Y:S01]  /*1d50*/  SHF.L.U32 R7, R9, 0x1f, RZ ;  /* 0x0000001f09077819 */ /* 0x000fe200000006ff */
[----:B0-----:R-:W-:-:S04]  /*1d60*/  ULEA UR10, UR12, UR10, 0x18 ;  /* 0x0000000a0c0a7291 */ /* 0x001fc8000f8ec03f */
[----:B------:R-:W-:-:S09]  /*1d70*/  ULEA UR12, UR16, UR10, 0x3 ;  /* 0x0000000a100c7291 */ /* 0x000fd2000f8e183f */
[----:B------:R0:W1:Y:S01]  /*1d80*/  SYNCS.PHASECHK.TRANS64.TRYWAIT P0, [UR12], R7 ;  /* 0x00000007ff0075a7 */ /* 0x000062000800014c */
[----:B------:R-:W-:Y:S05]  /*1d90*/  @!P1 BRA `(.L_x_22) ;  /* 0x0000000000049947 */ /* 0x000fea0003800000 */
[----:B------:R-:W-:Y:S01]  /*1da0*/  BPT.TRAP 0x1 ;  /* 0x000000040000795c */ /* 0x000fe20000300000 */
.L_x_22:
[----:B-1----:R-:W-:Y:S05]  /*1db0*/  @P0 BRA `(.L_x_23) ;  /* 0x0000000000080947 */ /* 0x002fea0003800000 */
[----:B------:R-:W1:Y:S02]  /*1dc0*/  SYNCS.PHASECHK.TRANS64.TRYWAIT P0, [UR12], R7 ;  /* 0x00000007ff0075a7 */ /* 0x000e64000800014c */
[----:B-1----:R-:W-:Y:S05]  /*1dd0*/  @!P0 BRA `(.L_x_24) ;  /* 0x0000006400a88947 */ /* 0x002fea0003800000 */
.L_x_23:
[----:B------:R-:W-:Y:S01]  /*1de0*/  UIADD3 UR12, UR10, 0x20200, URZ ;  /* 0x000202000a0c7890 */ /* 0x000fe2000fffe03f */
[----:B------:R-:W-:Y:S01]  /*1df0*/  WARPGROUP.ARRIVE ;  /* 0x00000000000079c5 */ /* 0x000fe20000000000 */
[----:B------:R-:W-:Y:S02]  /*1e00*/  UISETP.NE.AND UP0, UPT, UR7, URZ, UPT ;  /* 0x0000003f0700728c */ /* 0x000fe4000bf05270 */
[----:B------:R-:W-:Y:S02]  /*1e10*/  USHF.R.U32.HI UR12, URZ, 0x4, UR12 ;  /* 0x000000043f0c7899 */ /* 0x000fe4000801160c */
[----:B------:R-:W-:Y:S02]  /*1e20*/  USEL UR8, UR8, URZ, !UP0 ;  /* 0x0000003f08087287 */ /* 0x000fe4000c000000 */
[----:B------:R-:W-:Y:S02]  /*1e30*/  ULOP3.LUT UR7, UR12, 0x3fff, URZ, 0xc0, !UPT ;  /* 0x00003fff0c077892 */ /* 0x000fe4000f8ec03f */
[----:B------:R-:W-:-:S02]  /*1e40*/  ULOP3.LUT UR12, UR11, 0x10000, URZ, 0xfc, !UPT ;  /* 0x000100000b0c7892 */ /* 0x000fc4000f8efc3f */
[----:B------:R-:W-:Y:S02]  /*1e50*/  ULOP3.LUT UR7, UR7, 0x10000, URZ, 0xfc, !UPT ;  /* 0x0001000007077892 */ /* 0x000fe4000f8efc3f */
[----:B------:R-:W-:Y:S02]  /*1e60*/  UISETP.NE.U32.AND UP0, UPT, UR8, URZ, UPT ;  /* 0x0000003f0800728c */ /* 0x000fe4000bf05070 */
[----:B------:R-:W-:Y:S02]  /*1e70*/  ULEA UR12, UR16, UR12, 0x9 ;  /* 0x0000000c100c7291 */ /* 0x000fe4000f8e483f */
[----:B------:R-:W-:Y:S01]  /*1e80*/  UIMAD UR14, UR16, 0x180, UR7 ;  /* 0x00000180100e78a4 */ /* 0x000fe2000f8e0207 */
[----:B------:R-:W-:Y:S01]  /*1e90*/  UMOV UR13, 0x80000020 ;  /* 0x80000020000d7882 */ /* 0x000fe20000000000 */
[----:B------:R-:W-:Y:S01]  /*1ea0*/  UMOV UR15, 0x80000020 ;  /* 0x80000020000f7882 */ /* 0x000fe20000000000 */
[----:B------:R-:W-:-:S06]  /*1eb0*/  UIADD3 UR6, UR6, 0x2, URZ ;  /* 0x0000000206067890 */ /* 0x000fcc000fffe03f */
[----:B------:R-:W-:Y:S01]  /*1ec0*/  QGMMA.64x96x32.F32.E4M3.E4M3 R24, gdesc[UR12], R24, UP0 ;  /* 0x016000000c1879f3 */ /* 0x000fe2000bf00818 */
[----:B------:R-:W-:Y:S02]  /*1ed0*/  UIADD3 UR12, UR12, 0x2, URZ ;  /* 0x000000020c0c7890 */ /* 0x000fe4000fffe03f */
[----:B------:R-:W-:Y:S01]  /*1ee0*/  UIADD3 UR14, UR14, 0x2, URZ ;  /* 0x000000020e0e7890 */ /* 0x000fe2000fffe03f */
[----:B------:R-:W-:Y:S01]  /*1ef0*/  UMOV UR13, 0x80000020 ;  /* 0x80000020000d7882 */ /* 0x000fe20000000000 */
[----:B------:R-:W-:Y:S01]  /*1f00*/  UMOV UR15, 0x80000020 ;  /* 0x80000020000f7882 */ /* 0x000fe20000000000 */
[----:B------:R-:W-:-:S04]  /*1f10*/  UISETP.NE.AND UP0, UPT, UR6, UR20, UPT ;  /* 0x000000140600728c */ /* 0x000fc8000bf05270 */
[----:B------:R-:W-:-:S06]  /*1f20*/  USEL UR7, URZ, 0x1, UP0 ;  /* 0x000000013f077887 */ /* 0x000fcc0008000000 */
[----:B------:R-:W-:Y:S01]  /*1f30*/  ISETP.NE.AND P0, PT, RZ, UR7, PT ;  /* 0x00000007ff007c0c */ /* 0x000fe2000bf05270 */
[----:B------:R-:W-:Y:S03]  /*1f40*/  QGMMA.64x96x32.F32.E4M3.E4M3 R24, gdesc[UR12], R24, gsb0 ;  /* 0x016000000c1879f3 */ /* 0x000fe60008000818 */
[----:B------:R-:W-:-:S09]  /*1f50*/  WARPGROUP.DEPBAR.LE gsb0, 0x1 ;  /* 0x00008000000079c5 */ /* 0x000fd20000010100 */
[----:B------:R-:W-:Y:S05]  /*1f60*/  @!P0 BRA `(.L_x_25) ;  /* 0x0000000000c88947 */ /* 0x000fea0003800000 */
[----:B------:R-:W-:Y:S02]  /*1f70*/  WARPGROUP.DEPBAR.LE gsb0, 0x0 ;  /* 0x00008000000079c5 */ /* 0x000fe40000010000 */
[----:B------:R-:W-:-:S01]  /*1f80*/  FADD R109, R24, R109 ;  /* 0x0000006d186d7221 */ /* 0x000fc20000000000 */
[----:B------:R-:W-:Y:S01]  /*1f90*/  FADD R108, R25, R108 ;  /* 0x0000006c196c7221 */ /* 0x000fe20000000000 */
        /* <DEDUP_REMOVED lines=46> */
[----:B------:R-:W-:-:S06]  /*2280*/  UMOV UR6, URZ ;  /* 0x0000003f00067c82 */ /* 0x000fcc0008000000 */
.L_x_25:
[----:B------:R-:W-:Y:S05]  /*2290*/  @!P1 BRA `(.L_x_26) ;  /* 0x0000000000049947 */ /* 0x000fea0003800000 */
[----:B------:R-:W-:Y:S01]  /*22a0*/  BPT.TRAP 0x1 ;  /* 0x000000040000795c */ /* 0x000fe20000300000 */
.L_x_26:
[----:B------:R-:W-:Y:S01]  /*22b0*/  ULEA UR8, UR17, UR10, 0x3 ;  /* 0x0000000a11087291 */ /* 0x000fe2000f8e183f */
[----:B------:R-:W-:-:S03]  /*22c0*/  ISETP.GT.U32.AND P0, PT, R4, 0x1, PT ;  /* 0x000000010400780c */ /* 0x000fc60003f04070 */
[----:B------:R-:W-:-:S04]  /*22d0*/  UIADD3 UR8, UR8, 0x80, URZ ;  /* 0x0000008008087890 */ /* 0x000fc8000fffe03f */
[----:B------:R-:W-:-:S09]  /*22e0*/  UPRMT UR8, URZ, 0x654, UR8 ;  /* 0x000006543f087896 */ /* 0x000fd20008000008 */
[----:B------:R-:W-:Y:S01]  /*22f0*/  SYNCS.ARRIVE.TRANS64.RED.A1T0 RZ, [UR8], RZ ;  /* 0x000000ffffff79a7 */ /* 0x000fe20008100408 */
[----:B------:R-:W-:Y:S05]  /*2300*/  @P0 BRA `(.L_x_27) ;  /* 0x0000000000040947 */ /* 0x000fea0003800000 */
[----:B------:R-:W-:Y:S01]  /*2310*/  BPT.TRAP 0x1 ;  /* 0x000000040000795c */ /* 0x000fe20000300000 */
.L_x_27:
[----:B------:R-:W-:Y:S01]  /*2320*/  UIADD3 UR16, UR16, 0x1, URZ ;  /* 0x0000000110107890 */ /* 0x000fe2000fffe03f */
[C---:B------:R-:W-:Y:S01]  /*2330*/  ISETP.GT.AND P0, PT, R6.reuse, 0x1, PT ;  /* 0x000000010600780c */ /* 0x040fe20003f04270 */
[----:B------:R-:W-:Y:S01]  /*2340*/  UIADD3 UR17, UR17, 0x1, URZ ;  /* 0x0000000111117890 */ /* 0x000fe2000fffe03f */
[----:B------:R-:W-:Y:S01]  /*2350*/  VIADD R6, R6, 0xffffffff ;  /* 0xffffffff06067836 */ /* 0x000fe20000000000 */
[----:B------:R-:W-:Y:S02]  /*2360*/  UISETP.NE.AND UP0, UPT, UR16, 0x10, UPT ;  /* 0x000000101000788c */ /* 0x000fe4000bf05270 */
[----:B------:R-:W-:Y:S02]  /*2370*/  UISETP.NE.AND UP1, UPT, UR17, 0x10, UPT ;  /* 0x000000101100788c */ /* 0x000fe4000bf25270 */
[----:B------:R-:W-:Y:S02]  /*2380*/  USEL UR8, URZ, 0x1, UP0 ;  /* 0x000000013f087887 */ /* 0x000fe40008000000 */
[----:B------:R-:W-:-:S02]  /*2390*/  USEL UR16, UR16, URZ, UP0 ;  /* 0x0000003f10107287 */ /* 0x000fc40008000000 */
[----:B------:R-:W-:Y:S02]  /*23a0*/  USEL UR17, UR17, URZ, UP1 ;  /* 0x0000003f11117287 */ /* 0x000fe40008800000 */
[----:B------:R-:W-:Y:S01]  /*23b0*/  LOP3.LUT R9, R9, UR8, RZ, 0x3c, !PT ;  /* 0x0000000809097c12 */ /* 0x000fe2000f8e3cff */
[----:B------:R-:W-:Y:S01]  /*23c0*/  UMOV UR8, 0x1 ;  /* 0x0000000100087882 */ /* 0x000fe20000000000 */
[----:B------:R-:W-:Y:S08]  /*23d0*/  @P0 BRA `(.L_x_28) ;  /* 0xfffffff800480947 */ /* 0x000ff0000383ffff */
.L_x_20:
[----:B------:R-:W-:Y:S01]  /*23e0*/  UISETP.NE.AND UP0, UPT, UR6, URZ, UPT ;  /* 0x0000003f0600728c */ /* 0x000fe2000bf05270 */
[----:B01----:R-:W0:Y:S03]  /*23f0*/  LDC R6, c[0x0][0x28c] ;  /* 0x0000a300ff067b82 */ /* 0x003e260000000800 */
[----:B------:R-:W-:-:S06]  /*2400*/  USEL UR6, URZ, 0x1, !UP0 ;  /* 0x000000013f067887 */ /* 0x000fcc000c000000 */
[----:B------:R-:W-:Y:S02]  /*2410*/  ISETP.NE.AND P0, PT, RZ, UR6, PT ;  /* 0x00000006ff007c0c */ /* 0x000fe4000bf05270 */
[----:B0-----:R-:W-:-:S11]  /*2420*/  ISETP.GE.AND P1, PT, R6, 0x1, PT ;  /* 0x000000010600780c */ /* 0x001fd60003f26270 */
[----:B------:R-:W-:Y:S05]  /*2430*/  @!P0 BRA `(.L_x_29) ;  /* 0x0000000000c48947 */ /* 0x000fea0003800000 */
[----:B------:R-:W-:Y:S02]  /*2440*/  WARPGROUP.DEPBAR.LE gsb0, 0x0 ;  /* 0x00008000000079c5 */ /* 0x000fe40000010000 */
[----:B------:R-:W-:Y:S01]  /*2450*/  FADD R109, R24, R109 ;  /* 0x0000006d186d7221 */ /* 0x000fe20000000000 */
        /* <DEDUP_REMOVED lines=46> */
[----:B------:R-:W-:-:S07]  /*2740*/  FADD R12, R12, R71 ;  /* 0x000000470c0c7221 */ /* 0x000fce0000000000 */
.L_x_29:
[----:B------:R-:W-:Y:S02]  /*2750*/  WARPGROUP.DEPBAR.LE gsb0, 0x0 ;  /* 0x00008000000079c5 */ /* 0x000fe40000010000 */
[----:B------:R-:W-:Y:S05]  /*2760*/  @!P1 BRA `(.L_x_30) ;  /* 0x0000000000389947 */ /* 0x000fea0003800000 */
[----:B------:R-:W-:-:S13]  /*2770*/  ISETP.NE.AND P0, PT, R110, 0x3, PT ;  /* 0x000000036e00780c */ /* 0x000fda0003f05270 */
[----:B------:R-:W-:Y:S05]  /*2780*/  @!P0 BRA `(.L_x_31) ;  /* 0x0000000000048947 */ /* 0x000fea0003800000 */
[----:B------:R-:W-:Y:S01]  /*2790*/  BPT.TRAP 0x1 ;  /* 0x000000040000795c */ /* 0x000fe20000300000 */
.L_x_31:
[----:B------:R-:W-:Y:S01]  /*27a0*/  UISETP.LT.AND UP0, UPT, UR9, 0x1, UPT ;  /* 0x000000010900788c */ /* 0x000fe2000bf01270 */
[----:B------:R-:W-:-:S03]  /*27b0*/  ISETP.GT.U32.AND P0, PT, R4, 0x1, PT ;  /* 0x000000010400780c */ /* 0x000fc60003f04070 */
[----:B------:R-:W-:-:S04]  /*27c0*/  USEL UR6, UR9, 0x1, UP0 ;  /* 0x0000000109067887 */ /* 0x000fc80008000000 */
[----:B------:R-:W-:-:S04]  /*27d0*/  UIADD3 UR6, UR5, UR9, -UR6 ;  /* 0x0000000905067290 */ /* 0x000fc8000fffe806 */
[----:B------:R-:W-:-:S04]  /*27e0*/  USHF.L.U32 UR6, UR6, 0x3, URZ ;  /* 0x0000000306067899 */ /* 0x000fc8000800063f */
[----:B------:R-:W-:-:S04]  /*27f0*/  ULOP3.LUT UR6, UR6, 0x78, URZ, 0xc0, !UPT ;  /* 0x0000007806067892 */ /* 0x000fc8000f8ec03f */
[----:B------:R-:W-:-:S04]  /*2800*/  UIADD3 UR6, UR10, 0x80, UR6 ;  /* 0x000000800a067890 */ /* 0x000fc8000fffe006 */
[----:B------:R-:W-:-:S09]  /*2810*/  UPRMT UR6, URZ, 0x654, UR6 ;  /* 0x000006543f067896 */ /* 0x000fd20008000006 */
[----:B------:R-:W-:Y:S01]  /*2820*/  SYNCS.ARRIVE.TRANS64.RED.A1T0 RZ, [UR6], RZ ;  /* 0x000000ffffff79a7 */ /* 0x000fe20008100406 */
[----:B------:R-:W-:Y:S05]  /*2830*/  @P0 BRA `(.L_x_30) ;  /* 0x0000000000040947 */ /* 0x000fea0003800000 */
[----:B------:R-:W-:Y:S01]  /*2840*/  BPT.TRAP 0x1 ;  /* 0x000000040000795c */ /* 0x000fe20000300000 */
.L_x_30:
[----:B------:R-:W0:Y:S01]  /*2850*/  LDC R24, c[0x0][0x288] ;  /* 0x0000a200ff187b82 */ /* 0x000e220000000800 */
[--C-:B------:R-:W-:Y:S01]  /*2860*/  SHF.R.U32.HI R6, RZ, 0x2, R0.reuse ;  /* 0x00000002ff067819 */ /* 0x100fe20000011600 */
[----:B------:R-:W-:Y:S01]  /*2870*/  IMAD R103, R103, 0x60, RZ ;  /* 0x0000006067677824 */ /* 0x000fe200078e02ff */
[----:B------:R-:W-:Y:S01]  /*2880*/  LOP3.LUT R8, R0, 0x60, RZ, 0xc0, !PT ;  /* 0x0000006000087812 */ /* 0x000fe200078ec0ff */
[----:B------:R-:W-:Y:S01]  /*2890*/  ULDC UR6, c[0x0][0x284] ;  /* 0x0000a10000067ab9 */ /* 0x000fe20000000800 */
[----:B------:R-:W-:Y:S01]  /*28a0*/  SHF.R.U32.HI R9, RZ, 0x7, R0 ;  /* 0x00000007ff097819 */ /* 0x000fe20000011600 */
[----:B------:R-:W-:Y:S01]  /*28b0*/  IMAD.WIDE R30, R102, 0x80, RZ ;  /* 0x00000080661e7825 */ /* 0x000fe200078e02ff */
[----:B------:R-:W-:Y:S02]  /*28c0*/  LOP3.LUT R7, R6, 0x7, RZ, 0xc0, !PT ;  /* 0x0000000706077812 */ /* 0x000fe400078ec0ff */
[----:B------:R-:W-:Y:S01]  /*28d0*/  SHF.R.U32.HI R8, RZ, 0x1, R8 ;  /* 0x00000001ff087819 */ /* 0x000fe20000011608 */
[----:B------:R-:W-:Y:S01]  /*28e0*/  IMAD.MOV.U32 R28, RZ, RZ, -0x1 ;  /* 0xffffffffff1c7424 */ /* 0x000fe200078e00ff */
[----:B------:R-:W-:-:S02]  /*28f0*/  LOP3.LUT R6, R9, 0x1, RZ, 0xc0, !PT ;  /* 0x0000000109067812 */ /* 0x000fc400078ec0ff */
[----:B------:R-:W-:Y:S02]  /*2900*/  IADD3 R25, RZ, -R8, -R7 ;  /* 0x80000008ff197210 */ /* 0x000fe40007ffe807 */
[----:B------:R-:W-:Y:S01]  /*2910*/  LOP3.LUT R9, R0, 0x3, RZ, 0xc0, !PT ;  /* 0x0000000300097812 */ /* 0x000fe200078ec0ff */
[C---:B------:R-:W-:Y:S02]  /*2920*/  IMAD.SHL.U32 R26, R6.reuse, 0x40, RZ ;  /* 0x00000040061a7824 */ /* 0x040fe400078e00ff */
[----:B------:R-:W-:Y:S02]  /*2930*/  IMAD R25, R6, -0x40, R25 ;  /* 0xffffffc006197824 */ /* 0x000fe400078e0219 */
[----:B------:R-:W-:Y:S01]  /*2940*/  IMAD.SHL.U32 R6, R102, 0x80, RZ ;  /* 0x0000008066067824 */ /* 0x000fe200078e00ff */
[----:B------:R-:W-:Y:S02]  /*2950*/  LOP3.LUT R7, R26, 0x40, R7, 0xe2, !PT ;  /* 0x000000401a077812 */ /* 0x000fe400078ee207 */
[----:B0-----:R-:W-:Y:S01]  /*2960*/  ISETP.GE.AND P0, PT, R103, R24, PT ;  /* 0x000000186700720c */ /* 0x001fe20003f06270 */
[----:B------:R-:W-:Y:S01]  /*2970*/  IMAD R26, R9, -0x2, R24 ;  /* 0xfffffffe091a7824 */ /* 0x000fe200078e0218 */
[----:B------:R-:W-:Y:S01]  /*2980*/  IADD3 R34, -R6, UR6, R25 ;  /* 0x0000000606227c10 */ /* 0x000fe2000fffe119 */
[----:B------:R-:W-:Y:S01]  /*2990*/  IMAD.SHL.U32 R24, R0, 0x2, RZ ;  /* 0x0000000200187824 */ /* 0x000fe200078e00ff */
[----:B------:R-:W-:Y:S01]  /*29a0*/  ISETP.GE.OR P0, PT, R6, UR6, P0 ;  /* 0x0000000606007c0c */ /* 0x000fe20008706670 */
[----:B------:R-:W-:Y:S01]  /*29b0*/  IMAD.IADD R29, R26, 0x1, -R103 ;  /* 0x000000011a1d7824 */ /* 0x000fe200078e0a67 */
[----:B------:R-:W-:-:S02]  /*29c0*/  LOP3.LUT R35, R30, R7, R8, 0xfe, !PT ;  /* 0x000000071e237212 */ /* 0x000fc400078efe08 */
[----:B------:R-:W-:-:S09]  /*29d0*/  LOP3.LUT R24, R103, 0x6, R24, 0xf8, !PT ;  /* 0x0000000667187812 */ /* 0x000fd200078ef818 */
[----:B------:R-:W-:Y:S05]  /*29e0*/  @P0 BRA `(.L_x_32) ;  /* 0x0000003400800947 */ /* 0x000fea0003800000 */
[----:B------:R-:W0:Y:S01]  /*29f0*/  LDC.64 R32, c[0x0][0x5c8] ;  /* 0x00017200ff207b82 */ /* 0x000e220000000a00 */
[----:B------:R-:W-:Y:S01]  /*2a00*/  SHF.R.S32.HI R26, RZ, 0x1f, R97 ;  /* 0x0000001fff1a7819 */ /* 0x000fe20000011461 */
[----:B------:R-:W-:Y:S01]  /*2a10*/  ULDC.64 UR6, c[0x0][0x5d0] ;  /* 0x0001740000067ab9 */ /* 0x000fe20000000a00 */
[----:B------:R-:W-:Y:S01]  /*2a20*/  SHF.R.S32.HI R25, RZ, 0x1f, R24 ;  /* 0x0000001fff197819 */ /* 0x000fe20000011418 */
[----:B------:R-:W-:Y:S02]  /*2a30*/  BSSY B0, `(.L_x_32) ;  /* 0x000035b000007945 */ /* 0x000fe40003800000 */
[----:B------:R-:W-:-:S04]  /*2a40*/  IMAD R6, R26, UR6, RZ ;  /* 0x000000061a067c24 */ /* 0x000fc8000f8e02ff */
[C---:B------:R-:W-:Y:S02]  /*2a50*/  IMAD R9, R97.reuse, UR7, R6 ;  /* 0x0000000761097c24 */ /* 0x040fe4000f8e0206 */
[----:B------:R-:W-:Y:S01]  /*2a60*/  IMAD.WIDE.U32 R6, R97, UR6, R24 ;  /* 0x0000000661067c25 */ /* 0x000fe2000f8e0018 */
[----:B------:R-:W-:-:S03]  /*2a70*/  ULDC.64 UR6, c[0x0][0x5c0] ;  /* 0x0001700000067ab9 */ /* 0x000fc60000000a00 */
[----:B------:R-:W-:Y:S02]  /*2a80*/  IMAD.IADD R7, R7, 0x1, R9 ;  /* 0x0000000107077824 */ /* 0x000fe400078e0209 */
[----:B0-----:R-:W-:-:S04]  /*2a90*/  IMAD R8, R31, R32, RZ ;  /* 0x000000201f087224 */ /* 0x001fc800078e02ff */
[C---:B------:R-:W-:Y:S02]  /*2aa0*/  IMAD R27, R35.reuse, R33, R8 ;  /* 0x00000021231b7224 */ /* 0x040fe400078e0208 */
[----:B------:R-:W-:-:S04]  /*2ab0*/  IMAD.WIDE.U32 R8, R35, R32, R6 ;  /* 0x0000002023087225 */ /* 0x000fc800078e0006 */
[----:B------:R-:W-:Y:S01]  /*2ac0*/  IMAD.IADD R9, R9, 0x1, R27 ;  /* 0x0000000109097824 */ /* 0x000fe200078e021b */
[----:B------:R-:W-:Y:S02]  /*2ad0*/  LEA R6, P0, R32, R8, 0x3 ;  /* 0x0000000820067211 */ /* 0x000fe400078018ff */
[----:B------:R-:W-:Y:S02]  /*2ae0*/  IADD3 R8, P1, R8, UR6, RZ ;  /* 0x0000000608087c10 */ /* 0x000fe4000ff3e0ff */
[----:B------:R-:W-:Y:S02]  /*2af0*/  LEA.HI.X R7, R32, R9, R33, 0x3, P0 ;  /* 0x0000000920077211 */ /* 0x000fe400000f1c21 */
[----:B----45:R-:W-:Y:S02]  /*2b00*/  FSETP.NEU.AND P0, PT, R10, RZ, PT ;  /* 0x000000ff0a00720b */ /* 0x030fe40003f0d000 */
[----:B------:R-:W-:Y:S02]  /*2b10*/  IADD3 R6, P3, R6, UR6, RZ ;  /* 0x0000000606067c10 */ /* 0x000fe4000ff7e0ff */
[----:B------:R-:W-:-:S02]  /*2b20*/  IADD3.X R9, R9, UR7, RZ, P1, !PT ;  /* 0x0000000709097c10 */ /* 0x000fc40008ffe4ff */
[----:B------:R-:W-:-:S07]  /*2b30*/  IADD3.X R7, R7, UR7, RZ, P3, !PT ;  /* 0x0000000707077c10 */ /* 0x000fce0009ffe4ff */
[----:B------:R-:W-:Y:S05]  /*2b40*/  @!P0 BRA `(.L_x_33) ;  /* 0x00000028001c8947 */ /* 0x000fea0003800000 */
[----:B------:R-:W-:Y:S01]  /*2b50*/  ULDC.64 UR6, c[0x0][0x5b8] ;  /* 0x00016e0000067ab9 */ /* 0x000fe20000000a00 */
[----:B------:R-:W-:Y:S01]  /*2b60*/  ISETP.GE.AND P0, PT, R34, 0x1, PT ;  /* 0x000000012200780c */ /* 0x000fe20003f06270 */
[----:B------:R-:W-:Y:S01]  /*2b70*/  IMAD R32, R26, UR6, RZ ;  /* 0x000000061a207c24 */ /* 0x000fe2000f8e02ff */
[----:B------:R-:W-:Y:S01]  /*2b80*/  ULDC.64 UR10, c[0x0][0x5a8] ;  /* 0x00016a00000a7ab9 */ /* 0x000fe20000000a00 */
[----:B------:R-:W-:Y:S01]  /*2b90*/  IMAD.WIDE.U32 R26, R97, UR6, R24 ;  /* 0x00000006611a7c25 */ /* 0x000fe2000f8e0018 */
[----:B------:R-:W-:Y:S01]  /*2ba0*/  ISETP.LT.OR P4, PT, R29, 0x1, !P0 ;  /* 0x000000011d00780c */ /* 0x000fe20004781670 */
[----:B------:R-:W-:Y:S02]  /*2bb0*/  BSSY B1, `(.L_x_34) ;  /* 0x000000c000017945 */ /* 0x000fe40003800000 */
[----:B------:R-:W-:Y:S01]  /*2bc0*/  IMAD R97, R97, UR7, R32 ;  /* 0x0000000761617c24 */ /* 0x000fe2000f8e0220 */
[----:B------:R-:W-:Y:S02]  /*2bd0*/  ULDC.64 UR6, c[0x0][0x5b0] ;  /* 0x00016c0000067ab9 */ /* 0x000fe40000000a00 */
[----:B------:R-:W-:-:S02]  /*2be0*/  IMAD R32, R31, UR6, RZ ;  /* 0x000000061f207c24 */ /* 0x000fc4000f8e02ff */
[----:B------:R-:W-:Y:S02]  /*2bf0*/  IMAD.IADD R27, R27, 0x1, R97 ;  /* 0x000000011b1b7824 */ /* 0x000fe400078e0261 */
[C-C-:B------:R-:W-:Y:S01]  /*2c00*/  IMAD R33, R35.reuse, UR7, R32.reuse ;  /* 0x0000000723217c24 */ /* 0x140fe2000f8e0220 */
[----:B------:R-:W-:Y:S01]  /*2c10*/  PRMT R32, RZ, 0x7610, R32 ;  /* 0x00007610ff207816 */ /* 0x000fe20000000020 */
[----:B------:R-:W-:-:S03]  /*2c20*/  IMAD.WIDE.U32 R24, R35, UR6, R26 ;  /* 0x0000000623187c25 */ /* 0x000fc6000f8e001a */
[----:B------:R-:W-:-:S04]  /*2c30*/  IADD3 R24, P1, R24, UR10, RZ ;  /* 0x0000000a18187c10 */ /* 0x000fc8000ff3e0ff */
[----:B------:R-:W-:Y:S01]  /*2c40*/  IADD3.X R25, R25, UR11, R33, P1, !PT ;  /* 0x0000000b19197c10 */ /* 0x000fe20008ffe421 */
[----:B------:R-:W-:Y:S08]  /*2c50*/  @P4 BRA `(.L_x_35) ;  /* 0x0000000000044947 */ /* 0x000ff00003800000 */
[----:B------:R0:W5:Y:S02]  /*2c60*/  LDG.E.U8 R32, desc[UR18][R24.64] ;  /* 0x0000001218207981 */ /* 0x000164000c1e1100 */
.L_x_35:
[----:B------:R-:W-:Y:S05]  /*2c70*/  BSYNC B1 ;  /* 0x0000000000017941 */ /* 0x000fea0003800000 */
.L_x_34:
[----:B-----5:R-:W-:Y:S01]  /*2c80*/  LOP3.LUT R32, R32, 0xff, RZ, 0xc0, !PT ;  /* 0x000000ff20207812 */ /* 0x020fe200078ec0ff */
[----:B------:R-:W-:Y:S01]  /*2c90*/  BSSY B1, `(.L_x_36) ;  /* 0x000000b000017945 */ /* 0x000fe20003800000 */
[----:B------:R-:W-:Y:S02]  /*2ca0*/  ISETP.LT.OR P3, PT, R29, 0x2, !P0 ;  /* 0x000000021d00780c */ /* 0x000fe40004761670 */
[----:B------:R-:W-:-:S05]  /*2cb0*/  F2FP.F16.E4M3.UNPACK_B R32, R32 ;  /* 0x00000020ff20723e */ /* 0x000fca00020006ff */
[----:B------:R-:W-:-:S05]  /*2cc0*/  HADD2.F32 R33, -RZ, R32.H0_H0 ;  /* 0x20000020ff217230 */ /* 0x000fca0000004100 */
[----:B------:R-:W-:-:S04]  /*2cd0*/  FMUL R32, R33, R10 ;  /* 0x0000000a21207220 */ /* 0x000fc80000400000 */
[----:B--2---:R-:W-:-:S05]  /*2ce0*/  FFMA R32, R109, R5, R32 ;  /* 0x000000056d207223 */ /* 0x004fca0000000020 */
[----:B------:R-:W-:Y:S02]  /*2cf0*/  F2FP.SATFINITE.E4M3.F32.PACK_AB_MERGE_C R33, RZ, R32, RZ ;  /* 0x00000020ff21723e */ /* 0x000fe400048070ff */
[----:B------:R-:W-:-:S03]  /*2d00*/  PRMT R32, RZ, 0x7610, R32 ;  /* 0x00007610ff207816 */ /* 0x000fc60000000020 */
[----:B------:R1:W-:Y:S01]  /*2d10*/  @!P4 STG.E.U8 desc[UR18][R8.64], R33 ;  /* 0x000000210800c986 */ /* 0x0003e2000c101112 */
[----:B------:R-:W-:Y:S05]  /*2d20*/  @P3 BRA `(.L_x_37) ;  /* 0x0000000000043947 */ /* 0x000fea0003800000 */
[----:B------:R2:W5:Y:S02]  /*2d30*/  LDG.E.U8 R32, desc[UR18][R24.64+0x1] ;  /* 0x0000011218207981 */ /* 0x000564000c1e1100 */
.L_x_37:
[----:B------:R-:W-:Y:S05]  /*2d40*/  BSYNC B1 ;  /* 0x0000000000017941 */ /* 0x000fea0003800000 */
.L_x_36:
[----:B-----5:R-:W-:Y:S01]  /*2d50*/  LOP3.LUT R32, R32, 0xff, RZ, 0xc0, !PT ;  /* 0x000000ff20207812 */ /* 0x020fe200078ec0ff */
[----:B------:R-:W-:Y:S01]  /*2d60*/  BSSY B1, `(.L_x_38) ;  /* 0x0000013000017945 */ /* 0x000fe20003800000 */
[----:B------:R-:W-:Y:S02]  /*2d70*/  IADD3 R35, P1, R35, 0x8, RZ ;  /* 0x0000000823237810 */ /* 0x000fe40007f3e0ff */
[----:B------:R-:W-:-:S03]  /*2d80*/  F2FP.F16.E4M3.UNPACK_B R32, R32 ;  /* 0x00000020ff20723e */ /* 0x000fc600020006ff */
[----:B------:R-:W-:Y:S01]  /*2d90*/  IMAD.X R30, RZ, RZ, R31, P1 ;  /* 0x000000ffff1e7224 */ /* 0x000fe200008e061f */
[----:B------:R-:W-:Y:S01]  /*2da0*/  ISETP.GE.AND P1, PT, R34, 0x9, PT ;  /* 0x000000092200780c */ /* 0x000fe20003f26270 */
[----:B-1----:R-:W-:Y:S02]  /*2db0*/  HADD2.F32 R33, -RZ, R32.H0_H0 ;  /* 0x20000020ff217230 */ /* 0x002fe40000004100 */
[----:B------:R-:W-:Y:S01]  /*2dc0*/  IMAD R30, R30, UR6, RZ ;  /* 0x000000061e1e7c24 */ /* 0x000fe2000f8e02ff */
[----:B------:R-:W-:Y:S01]  /*2dd0*/  ISETP.LT.OR P5, PT, R29, 0x1, !P1 ;  /* 0x000000011d00780c */ /* 0x000fe20004fa1670 */
[----:B------:R-:W-:-:S04]  /*2de0*/  IMAD.WIDE.U32 R26, R35, UR6, R26 ;  /* 0x00000006231a7c25 */ /* 0x000fc8000f8e001a */
[----:B------:R-:W-:Y:S01]  /*2df0*/  FMUL R33, R33, R10 ;  /* 0x0000000a21217220 */ /* 0x000fe20000400000 */
[----:B------:R-:W-:-:S03]  /*2e00*/  IMAD R35, R35, UR7, R30 ;  /* 0x0000000723237c24 */ /* 0x000fc6000f8e021e */
[----:B------:R-:W-:Y:S01]  /*2e10*/  FFMA R33, R108, R5, R33 ;  /* 0x000000056c217223 */ /* 0x000fe20000000021 */
[----:B------:R-:W-:Y:S02]  /*2e20*/  IADD3 R26, P4, R26, UR10, RZ ;  /* 0x0000000a1a1a7c10 */ /* 0x000fe4000ff9e0ff */
[----:B------:R-:W-:Y:S02]  /*2e30*/  PRMT R30, RZ, 0x7610, R30 ;  /* 0x00007610ff1e7816 */ /* 0x000fe4000000001e */
[----:B------:R-:W-:Y:S02]  /*2e40*/  F2FP.SATFINITE.E4M3.F32.PACK_AB_MERGE_C R33, RZ, R33, RZ ;  /* 0x00000021ff21723e */ /* 0x000fe400048070ff */
[----:B------:R-:W-:-:S03]  /*2e50*/  IADD3.X R27, R27, UR11, R35, P4, !PT ;  /* 0x0000000b1b1b7c10 */ /* 0x000fc6000a7fe423 */
[----:B------:R1:W-:Y:S01]  /*2e60*/  @!P3 STG.E.U8 desc[UR18][R8.64+0x1], R33 ;  /* 0x000001210800b986 */ /* 0x0003e2000c101112 */
[----:B------:R-:W-:Y:S05]  /*2e70*/  @P5 BRA `(.L_x_39) ;  /* 0x0000000000045947 */ /* 0x000fea0003800000 */
[----:B------:R3:W5:Y:S02]  /*2e80*/  LDG.E.U8 R30, desc[UR18][R26.64] ;  /* 0x000000121a1e7981 */ /* 0x000764000c1e1100 */
.L_x_39:
[----:B------:R-:W-:Y:S05]  /*2e90*/  BSYNC B1 ;  /* 0x0000000000017941 */ /* 0x000fea0003800000 */
.L_x_38:
[----:B-----5:R-:W-:Y:S01]  /*2ea0*/  LOP3.LUT R30, R30, 0xff, RZ, 0xc0, !PT ;  /* 0x000000ff1e1e7812 */ /* 0x020fe200078ec0ff */
[----:B------:R-:W-:Y:S01]  /*2eb0*/  BSSY B1, `(.L_x_40) ;  /* 0x000000b000017945 */ /* 0x000fe20003800000 */
[----:B------:R-:W-:Y:S02]  /*2ec0*/  ISETP.LT.OR P3, PT, R29, 0x2, !P1 ;  /* 0x000000021d00780c */ /* 0x000fe40004f61670 */
[----:B------:R-:W-:-:S05]  /*2ed0*/  F2FP.F16.E4M3.UNPACK_B R30, R30 ;  /* 0x0000001eff1e723e */ /* 0x000fca00020006ff */
[----:B------:R-:W-:-:S05]  /*2ee0*/  HADD2.F32 R31, -RZ, R30.H0_H0 ;  /* 0x2000001eff1f7230 */ /* 0x000fca0000004100 */
[----:B------:R-:W-:-:S04]  /*2ef0*/  FMUL R30, R31, R10 ;  /* 0x0000000a1f1e7220 */ /* 0x000fc80000400000 */
[----:B------:R-:W-:-:S05]  /*2f00*/  FFMA R30, R107, R5, R30 ;  /* 0x000000056b1e7223 */ /* 0x000fca000000001e */
[----:B------:R-:W-:Y:S02]  /*2f10*/  F2FP.SATFINITE.E4M3.F32.PACK_AB_MERGE_C R31, RZ, R30, RZ ;  /* 0x0000001eff1f723e */ /* 0x000fe400048070ff */
[----:B------:R-:W-:-:S03]  /*2f20*/  PRMT R30, RZ, 0x7610, R30 ;  /* 0x00007610ff1e7816 */ /* 0x000fc6000000001e */
[----:B------:R4:W-:Y:S01]  /*2f30*/  @!P5 STG.E.U8 desc[UR18][R6.64], R31 ;  /* 0x0000001f0600d986 */ /* 0x0009e2000c101112 */
[----:B------:R-:W-:Y:S05]  /*2f40*/  @P3 BRA `(.L_x_41) ;  /* 0x0000000000043947 */ /* 0x000fea0003800000 */
[----:B------:R0:W5:Y:S02]  /*2f50*/  LDG.E.U8 R30, desc[UR18][R26.64+0x1] ;  /* 0x000001121a1e7981 */ /* 0x000164000c1e1100 */
.L_x_41:
[----:B------:R-:W-:Y:S05]  /*2f60*/  BSYNC B1 ;  /* 0x0000000000017941 */ /* 0x000fea0003800000 */
.L_x_40:
[----:B-----5:R-:W-:Y:S01]  /*2f70*/  LOP3.LUT R30, R30, 0xff, RZ, 0xc0, !PT ;  /* 0x000000ff1e1e7812 */ /* 0x020fe200078ec0ff */
[----:B------:R-:W-:Y:S01]  /*2f80*/  BSSY B1, `(.L_x_42) ;  /* 0x000000b000017945 */ /* 0x000fe20003800000 */
[----:B------:R-:W-:Y:S02]  /*2f90*/  ISETP.LT.OR P4, PT, R29, 0x9, !P0 ;  /* 0x000000091d00780c */ /* 0x000fe40004781670 */
[----:B------:R-:W-:-:S05]  /*2fa0*/  F2FP.F16.E4M3.UNPACK_B R30, R30 ;  /* 0x0000001eff1e723e */ /* 0x000fca00020006ff */
[----:B----4-:R-:W-:Y:S01]  /*2fb0*/  HADD2.F32 R31, -RZ, R30.H0_H0 ;  /* 0x2000001eff1f7230 */ /* 0x010fe20000004100 */
[----:B------:R-:W-:-:S04]  /*2fc0*/  PRMT R30, RZ, 0x7610, R30 ;  /* 0x00007610ff1e7816 */ /* 0x000fc8000000001e */
[----:B------:R-:W-:-:S04]  /*2fd0*/  FMUL R31, R31, R10 ;  /* 0x0000000a1f1f7220 */ /* 0x000fc80000400000 */
[----:B------:R-:W-:-:S05]  /*2fe0*/  FFMA R31, R106, R5, R31 ;  /* 0x000000056a1f7223 */ /* 0x000fca000000001f */
[----:B------:R-:W-:-:S05]  /*2ff0*/  F2FP.SATFINITE.E4M3.F32.PACK_AB_MERGE_C R31, RZ, R31, RZ ;  /* 0x0000001fff1f723e */ /* 0x000fca00048070ff */
[----:B------:R4:W-:Y:S01]  /*3000*/  @!P3 STG.E.U8 desc[UR18][R6.64+0x1], R31 ;  /* 0x0000011f0600b986 */ /* 0x0009e2000c101112 */
[----:B------:R-:W-:Y:S05]  /*3010*/  @P4 BRA `(.L_x_43) ;  /* 0x0000000000044947 */ /* 0x000fea0003800000 */
[----:B------:R0:W5:Y:S02]  /*3020*/  LDG.E.U8 R30, desc[UR18][R24.64+0x8] ;  /* 0x00000812181e7981 */ /* 0x000164000c1e1100 */
.L_x_43:
[----:B------:R-:W-:Y:S05]  /*3030*/  BSYNC B1 ;  /* 0x0000000000017941 */ /* 0x000fea0003800000 */
.L_x_42:
[----:B-----5:R-:W-:Y:S01]  /*3040*/  LOP3.LUT R30, R30, 0xff, RZ, 0xc0, !PT ;  /* 0x000000ff1e1e7812 */ /* 0x020fe200078ec0ff */
[----:B------:R-:W-:Y:S01]  /*3050*/  BSSY B1, `(.L_x_44) ;  /* 0x000000b000017945 */ /* 0x000fe20003800000 */
[----:B------:R-:W-:Y:S02]  /*3060*/  ISETP.LT.OR P3, PT, R29, 0xa, !P0 ;  /* 0x0000000a1d00780c */ /* 0x000fe40004761670 */
[----:B------:R-:W-:-:S05]  /*3070*/  F2FP.F16.E4M3.UNPACK_B R30, R30 ;  /* 0x0000001eff1e723e */ /* 0x000fca00020006ff */
[----:B----4-:R-:W-:-:S05]  /*3080*/  HADD2.F32 R31, -RZ, R30.H0_H0 ;  /* 0x2000001eff1f7230 */ /* 0x010fca0000004100 */
[----:B------:R-:W-:-:S04]  /*3090*/  FMUL R30, R31, R10 ;  /* 0x0000000a1f1e7220 */ /* 0x000fc80000400000 */
[----:B------:R-:W-:-:S05]  /*30a0*/  FFMA R30, R105, R5, R30 ;  /* 0x00000005691e7223 */ /* 0x000fca000000001e */
[----:B------:R-:W-:Y:S02]  /*30b0*/  F2FP.SATFINITE.E4M3.F32.PACK_AB_MERGE_C R31, RZ, R30, RZ ;  /* 0x0000001eff1f723e */ /* 0x000fe400048070ff */
[----:B------:R-:W-:-:S03]  /*30c0*/  PRMT R30, RZ, 0x7610, R30 ;  /* 0x00007610ff1e7816 */ /* 0x000fc6000000001e */
[----:B------:R4:W-:Y:S01]  /*30d0*/  @!P4 STG.E.U8 desc[UR18][R8.64+0x8], R31 ;  /* 0x0000081f0800c986 */ /* 0x0009e2000c101112 */
[----:B------:R-:W-:Y:S05]  /*30e0*/  @P3 BRA `(.L_x_45) ;  /* 0x0000000000043947 */ /* 0x000fea0003800000 */
[----:B------:R0:W5:Y:S02]  /*30f0*/  LDG.E.U8 R30, desc[UR18][R24.64+0x9] ;  /* 0x00000912181e7981 */ /* 0x000164000c1e1100 */
.L_x_45:
[----:B------:R-:W-:Y:S05]  /*3100*/  BSYNC B1 ;  /* 0x0000000000017941 */ /* 0x000fea0003800000 */
.L_x_44:
        /* <DEDUP_REMOVED lines=12> */
.L_x_47:
[----:B------:R-:W-:Y:S05]  /*31d0*/  BSYNC B1 ;  /* 0x0000000000017941 */ /* 0x000fea0003800000 */
.L_x_46:
        /* <DEDUP_REMOVED lines=12> */
.L_x_49:
[----:B------:R-:W-:Y:S05]  /*32a0*/  BSYNC B1 ;  /* 0x0000000000017941 */ /* 0x000fea0003800000 */
.L_x_48:
        /* <DEDUP_REMOVED lines=12> */
.L_x_51:
[----:B------:R-:W-:Y:S05]  /*3370*/  BSYNC B1 ;  /* 0x0000000000017941 */ /* 0x000fea0003800000 */
.L_x_50:
        /* <DEDUP_REMOVED lines=12> */
.L_x_53:
[----:B------:R-:W-:Y:S05]  /*3440*/  BSYNC B1 ;  /* 0x0000000000017941 */ /* 0x000fea0003800000 */
.L_x_52:
        /* <DEDUP_REMOVED lines=12> */
.L_x_55:
[----:B------:R-:W-:Y:S05]  /*3510*/  BSYNC B1 ;  /* 0x0000000000017941 */ /* 0x000fea0003800000 */
.L_x_54:
        /* <DEDUP_REMOVED lines=12> */
.L_x_57:
[----:B------:R-:W-:Y:S05]  /*35e0*/  BSYNC B1 ;  /* 0x0000000000017941 */ /* 0x000fea0003800000 */
.L_x_56:
        /* <DEDUP_REMOVED lines=12> */
.L_x_59:
[----:B------:R-:W-:Y:S05]  /*36b0*/  BSYNC B1 ;  /* 0x0000000000017941 */ /* 0x000fea0003800000 */
.L_x_58:
        /* <DEDUP_REMOVED lines=12> */
.L_x_61:
[----:B------:R-:W-:Y:S05]  /*3780*/  BSYNC B1 ;  /* 0x0000000000017941 */ /* 0x000fea0003800000 */
.L_x_60:
        /* <DEDUP_REMOVED lines=12> */
.L_x_63:
[----:B------:R-:W-:Y:S05]  /*3850*/  BSYNC B1 ;  /* 0x0000000000017941 */ /* 0x000fea0003800000 */
.L_x_62:
        /* <DEDUP_REMOVED lines=12> */
.L_x_65:
[----:B------:R-:W-:Y:S05]  /*3920*/  BSYNC B1 ;  /* 0x0000000000017941 */ /* 0x000fea0003800000 */
.L_x_64:
        /* <DEDUP_REMOVED lines=12> */
.L_x_67:
[----:B------:R-:W-:Y:S05]  /*39f0*/  BSYNC B1 ;  /* 0x0000000000017941 */ /* 0x000fea0003800000 */
.L_x_66:
        /* <DEDUP_REMOVED lines=12> */
.L_x_69:
[----:B------:R-:W-:Y:S05]  /*3ac0*/  BSYNC B1 ;  /* 0x0000000000017941 */ /* 0x000fea0003800000 */
.L_x_68:
        /* <DEDUP_REMOVED lines=12> */
.L_x_71:
[----:B------:R-:W-:Y:S05]  /*3b90*/  BSYNC B1 ;  /* 0x0000000000017941 */ /* 0x000fea0003800000 */
.L_x_70:
        /* <DEDUP_REMOVED lines=12> */
.L_x_73:
[----:B------:R-:W-:Y:S05]  /*3c60*/  BSYNC B1 ;  /* 0x0000000000017941 */ /* 0x000fea0003800000 */
.L_x_72:
        /* <DEDUP_REMOVED lines=12> */
.L_x_75:
[----:B------:R-:W-:Y:S05]  /*3d30*/  BSYNC B1 ;  /* 0x0000000000017941 */ /* 0x000fea0003800000 */
.L_x_74:
        /* <DEDUP_REMOVED lines=12> */
.L_x_77:
[----:B------:R-:W-:Y:S05]  /*3e00*/  BSYNC B1 ;  /* 0x0000000000017941 */ /* 0x000fea0003800000 */
.L_x_76:
        /* <DEDUP_REMOVED lines=12> */
.L_x_79:
[----:B------:R-:W-:Y:S05]  /*3ed0*/  BSYNC B1 ;  /* 0x0000000000017941 */ /* 0x000fea0003800000 */
.L_x_78:
        /* <DEDUP_REMOVED lines=12> */
.L_x_81:
[----:B------:R-:W-:Y:S05]  /*3fa0*/  BSYNC B1 ;  /* 0x0000000000017941 */ /* 0x000fea0003800000 */
.L_x_80:
        /* <DEDUP_REMOVED lines=12> */
.L_x_83:
[----:B------:R-:W-:Y:S05]  /*4070*/  BSYNC B1 ;  /* 0x0000000000017941 */ /* 0x000fea0003800000 */
.L_x_82:
        /* <DEDUP_REMOVED lines=12> */
.L_x_85:
[----:B------:R-:W-:Y:S05]  /*4140*/  BSYNC B1 ;  /* 0x0000000000017941 */ /* 0x000fea0003800000 */
.L_x_84:
        /* <DEDUP_REMOVED lines=12> */
.L_x_87:
[----:B------:R-:W-:Y:S05]  /*4210*/  BSYNC B1 ;  /* 0x0000000000017941 */ /* 0x000fea0003800000 */
.L_x_86:
        /* <DEDUP_REMOVED lines=12> */
.L_x_89:
[----:B------:R-:W-:Y:S05]  /*42e0*/  BSYNC B1 ;  /* 0x0000000000017941 */ /* 0x000fea0003800000 */
.L_x_88:
        /* <DEDUP_REMOVED lines=12> */
.L_x_91:
[----:B------:R-:W-:Y:S05]  /*43b0*/  BSYNC B1 ;  /* 0x0000000000017941 */ /* 0x000fea0003800000 */
.L_x_90:
        /* <DEDUP_REMOVED lines=12> */
.L_x_93:
[----:B------:R-:W-:Y:S05]  /*4480*/  BSYNC B1 ;  /* 0x0000000000017941 */ /* 0x000fea0003800000 */
.L_x_92:
        /* <DEDUP_REMOVED lines=12> */
.L_x_95:
[----:B------:R-:W-:Y:S05]  /*4550*/  BSYNC B1 ;  /* 0x0000000000017941 */ /* 0x000fea0003800000 */
.L_x_94:
        /* <DEDUP_REMOVED lines=12> */
.L_x_97:
[----:B------:R-:W-:Y:S05]  /*4620*/  BSYNC B1 ;  /* 0x0000000000017941 */ /* 0x000fea0003800000 */
.L_x_96:
        /* <DEDUP_REMOVED lines=12> */
.L_x_99:
[----:B------:R-:W-:Y:S05]  /*46f0*/  BSYNC B1 ;  /* 0x0000000000017941 */ /* 0x000fea0003800000 */
.L_x_98:
        /* <DEDUP_REMOVED lines=12> */
.L_x_101:
[----:B------:R-:W-:Y:S05]  /*47c0*/  BSYNC B1 ;  /* 0x0000000000017941 */ /* 0x000fea0003800000 */
.L_x_100:
        /* <DEDUP_REMOVED lines=12> */
.L_x_103:
[----:B------:R-:W-:Y:S05]  /*4890*/  BSYNC B1 ;  /* 0x0000000000017941 */ /* 0x000fea0003800000 */
.L_x_102:
[----:B-----5:R-:W-:Y:S01]  /*48a0*/  LOP3.LUT R30, R30, 0xff, RZ, 0xc0, !PT ;  /* 0x000000ff1e1e7812 */ /* 0x020fe200078ec0ff */
[----:B------:R-:W-:Y:S01]  /*48b0*/  BSSY B1, `(.L_x_104) ;  /* 0x000000b000017945 */ /* 0x000fe20003800000 */
[----:B------:R-:W-:Y:S02]  /*48c0*/  ISETP.LT.OR P3, PT, R29, 0x42, !P1 ;  /* 0x000000421d00780c */ /* 0x000fe40004f61670 */
[----:B------:R-:W-:-:S05]  /*48d0*/  F2FP.F16.E4M3.UNPACK_B R30, R30 ;  /* 0x0000001eff1e723e */ /* 0x000fca00020006ff */
[----:B----4-:R-:W-:-:S05]  /*48e0*/  HADD2.F32 R31, -RZ, R30.H0_H0 ;  /* 0x2000001eff1f7230 */ /* 0x010fca0000004100 */
[----:B------:R-:W-:-:S04]  /*48f0*/  FMUL R30, R31, R10 ;  /* 0x0000000a1f1e7220 */ /* 0x000fc80000400000 */
[----:B------:R-:W-:Y:S01]  /*4900*/  FFMA R30, R23, R5, R30 ;  /* 0x00000005171e7223 */ /* 0x000fe2000000001e */
[----:B------:R-:W-:-:S04]  /*4910*/  PRMT R23, RZ, 0x7610, R23 ;  /* 0x00007610ff177816 */ /* 0x000fc80000000017 */
[----:B------:R-:W-:-:S05]  /*4920*/  F2FP.SATFINITE.E4M3.F32.PACK_AB_MERGE_C R31, RZ, R30, RZ ;  /* 0x0000001eff1f723e */ /* 0x000fca00048070ff */
[----:B------:R4:W-:Y:S01]  /*4930*/  @!P4 STG.E.U8 desc[UR18][R6.64+0x40], R31 ;  /* 0x0000401f0600c986 */ /* 0x0009e2000c101112 */
[----:B------:R-:W-:Y:S05]  /*4940*/  @P3 BRA `(.L_x_105) ;  /* 0x0000000000043947 */ /* 0x000fea0003800000 */
[----:B------:R0:W5:Y:S02]  /*4950*/  LDG.E.U8 R23, desc[UR18][R26.64+0x41] ;  /* 0x000041121a177981 */ /* 0x000164000c1e1100 */
.L_x_105:
[----:B------:R-:W-:Y:S05]  /*4960*/  BSYNC B1 ;  /* 0x0000000000017941 */ /* 0x000fea0003800000 */
.L_x_104:
[----:B-----5:R-:W-:Y:S01]  /*4970*/  LOP3.LUT R23, R23, 0xff, RZ, 0xc0, !PT ;  /* 0x000000ff17177812 */ /* 0x020fe200078ec0ff */
[----:B------:R-:W-:Y:S01]  /*4980*/  BSSY B1, `(.L_x_106) ;  /* 0x000000b000017945 */ /* 0x000fe20003800000 */
[----:B------:R-:W-:Y:S02]  /*4990*/  ISETP.LT.OR P4, PT, R29, 0x49, !P0 ;  /* 0x000000491d00780c */ /* 0x000fe40004781670 */
[----:B------:R-:W-:-:S05]  /*49a0*/  F2FP.F16.E4M3.UNPACK_B R23, R23 ;  /* 0x00000017ff17723e */ /* 0x000fca00020006ff */
[----:B------:R-:W-:-:S05]  /*49b0*/  HADD2.F32 R23, -RZ, R23.H0_H0 ;  /* 0x20000017ff177230 */ /* 0x000fca0000004100 */
[----:B------:R-:W-:-:S04]  /*49c0*/  FMUL R23, R23, R10 ;  /* 0x0000000a17177220 */ /* 0x000fc80000400000 */
[----:B------:R-:W-:-:S05]  /*49d0*/  FFMA R23, R72, R5, R23 ;  /* 0x0000000548177223 */ /* 0x000fca0000000017 */
[----:B----4-:R-:W-:Y:S02]  /*49e0*/  F2FP.SATFINITE.E4M3.F32.PACK_AB_MERGE_C R31, RZ, R23, RZ ;  /* 0x00000017ff1f723e */ /* 0x010fe400048070ff */
[----:B------:R-:W-:-:S03]  /*49f0*/  PRMT R23, RZ, 0x7610, R23 ;  /* 0x00007610ff177816 */ /* 0x000fc60000000017 */
[----:B------:R4:W-:Y:S01]  /*4a00*/  @!P3 STG.E.U8 desc[UR18][R6.64+0x41], R31 ;  /* 0x0000411f0600b986 */ /* 0x0009e2000c101112 */
[----:B------:R-:W-:Y:S05]  /*4a10*/  @P4 BRA `(.L_x_107) ;  /* 0x0000000000044947 */ /* 0x000fea0003800000 */
[----:B------:R0:W5:Y:S02]  /*4a20*/  LDG.E.U8 R23, desc[UR18][R24.64+0x48] ;  /* 0x0000481218177981 */ /* 0x000164000c1e1100 */
.L_x_107:
[----:B------:R-:W-:Y:S05]  /*4a30*/  BSYNC B1 ;  /* 0x0000000000017941 */ /* 0x000fea0003800000 */
.L_x_106:
[----:B-----5:R-:W-:Y:S01]  /*4a40*/  LOP3.LUT R23, R23, 0xff, RZ, 0xc0, !PT ;  /* 0x000000ff17177812 */ /* 0x020fe200078ec0ff */
[----:B------:R-:W-:Y:S01]  /*4a50*/  BSSY B1, `(.L_x_108) ;  /* 0x000000b000017945 */ /* 0x000fe20003800000 */
[----:B------:R-:W-:Y:S02]  /*4a60*/  ISETP.LT.OR P3, PT, R29, 0x4a, !P0 ;  /* 0x0000004a1d00780c */ /* 0x000fe40004761670 */
[----:B------:R-:W-:-:S05]  /*4a70*/  F2FP.F16.E4M3.UNPACK_B R23, R23 ;  /* 0x00000017ff17723e */ /* 0x000fca00020006ff */
[----:B------:R-:W-:-:S05]  /*4a80*/  HADD2.F32 R23, -RZ, R23.H0_H0 ;  /* 0x20000017ff177230 */ /* 0x000fca0000004100 */
[----:B------:R-:W-:-:S04]  /*4a90*/  FMUL R30, R23, R10 ;  /* 0x0000000a171e7220 */ /* 0x000fc80000400000 */
[----:B------:R-:W-:Y:S01]  /*4aa0*/  FFMA R30, R21, R5, R30 ;  /* 0x00000005151e7223 */ /* 0x000fe2000000001e */
[----:B------:R-:W-:-:S04]  /*4ab0*/  PRMT R21, RZ, 0x7610, R21 ;  /* 0x00007610ff157816 */ /* 0x000fc80000000015 */
[----:B------:R-:W-:-:S05]  /*4ac0*/  F2FP.SATFINITE.E4M3.F32.PACK_AB_MERGE_C R23, RZ, R30, RZ ;  /* 0x0000001eff17723e */ /* 0x000fca00048070ff */
[----:B------:R0:W-:Y:S01]  /*4ad0*/  @!P4 STG.E.U8 desc[UR18][R8.64+0x48], R23 ;  /* 0x000048170800c986 */ /* 0x0001e2000c101112 */
[----:B------:R-:W-:Y:S05]  /*4ae0*/  @P3 BRA `(.L_x_109) ;  /* 0x0000000000043947 */ /* 0x000fea0003800000 */
[----:B------:R0:W5:Y:S02]  /*4af0*/  LDG.E.U8 R21, desc[UR18][R24.64+0x49] ;  /* 0x0000491218157981 */ /* 0x000164000c1e1100 */
.L_x_109:
[----:B------:R-:W-:Y:S05]  /*4b00*/  BSYNC B1 ;  /* 0x0000000000017941 */ /* 0x000fea0003800000 */
.L_x_108:
[----:B-----5:R-:W-:Y:S01]  /*4b10*/  LOP3.LUT R21, R21, 0xff, RZ, 0xc0, !PT ;  /* 0x000000ff15157812 */ /* 0x020fe200078ec0ff */
[----:B------:R-:W-:Y:S01]  /*4b20*/  BSSY B1, `(.L_x_110) ;  /* 0x000000b000017945 */ /* 0x000fe20003800000 */
[----:B------:R-:W-:Y:S02]  /*4b30*/  ISETP.LT.OR P4, PT, R29, 0x49, !P1 ;  /* 0x000000491d00780c */ /* 0x000fe40004f81670 */
[----:B------:R-:W-:-:S05]  /*4b40*/  F2FP.F16.E4M3.UNPACK_B R21, R21 ;  /* 0x00000015ff15723e */ /* 0x000fca00020006ff */
[----:B------:R-:W-:-:S05]  /*4b50*/  HADD2.F32 R21, -RZ, R21.H0_H0 ;  /* 0x20000015ff157230 */ /* 0x000fca0000004100 */
[----:B------:R-:W-:-:S04]  /*4b60*/  FMUL R21, R21, R10 ;  /* 0x0000000a15157220 */ /* 0x000fc80000400000 */
[----:B------:R-:W-:-:S05]  /*4b70*/  FFMA R21, R22, R5, R21 ;  /* 0x0000000516157223 */ /* 0x000fca0000000015 */
[----:B0-----:R-:W-:Y:S02]  /*4b80*/  F2FP.SATFINITE.E4M3.F32.PACK_AB_MERGE_C R23, RZ, R21, RZ ;  /* 0x00000015ff17723e */ /* 0x001fe400048070ff */
[----:B------:R-:W-:-:S03]  /*4b90*/  PRMT R21, RZ, 0x7610, R21 ;  /* 0x00007610ff157816 */ /* 0x000fc60000000015 */
[----:B------:R0:W-:Y:S01]  /*4ba0*/  @!P3 STG.E.U8 desc[UR18][R8.64+0x49], R23 ;  /* 0x000049170800b986 */ /* 0x0001e2000c101112 */
[----:B------:R-:W-:Y:S05]  /*4bb0*/  @P4 BRA `(.L_x_111) ;  /* 0x0000000000044947 */ /* 0x000fea0003800000 */
[----:B------:R0:W5:Y:S02]  /*4bc0*/  LDG.E.U8 R21, desc[UR18][R26.64+0x48] ;  /* 0x000048121a157981 */ /* 0x000164000c1e1100 */
.L_x_111:
[----:B------:R-:W-:Y:S05]  /*4bd0*/  BSYNC B1 ;  /* 0x0000000000017941 */ /* 0x000fea0003800000 */
.L_x_110:
        /* <DEDUP_REMOVED lines=12> */
.L_x_113:
[----:B------:R-:W-:Y:S05]  /*4ca0*/  BSYNC B1 ;  /* 0x0000000000017941 */ /* 0x000fea0003800000 */
.L_x_112:
        /* <DEDUP_REMOVED lines=12> */
.L_x_115:
[----:B------:R-:W-:Y:S05]  /*4d70*/  BSYNC B1 ;  /* 0x0000000000017941 */ /* 0x000fea0003800000 */
.L_x_114:
        /* <DEDUP_REMOVED lines=12> */
.L_x_117:
[----:B------:R-:W-:Y:S05]  /*4e40*/  BSYNC B1 ;  /* 0x0000000000017941 */ /* 0x000fea0003800000 */
.L_x_116:
        /* <DEDUP_REMOVED lines=12> */
.L_x_119:
[----:B------:R-:W-:Y:S05]  /*4f10*/  BSYNC B1 ;  /* 0x0000000000017941 */ /* 0x000fea0003800000 */
.L_x_118:
        /* <DEDUP_REMOVED lines=12> */
.L_x_121:
[----:B------:R-:W-:Y:S05]  /*4fe0*/  BSYNC B1 ;  /* 0x0000000000017941 */ /* 0x000fea0003800000 */
.L_x_120:
        /* <DEDUP_REMOVED lines=12> */
.L_x_123:
[----:B------:R-:W-:Y:S05]  /*50b0*/  BSYNC B1 ;  /* 0x0000000000017941 */ /* 0x000fea0003800000 */
.L_x_122:
        /* <DEDUP_REMOVED lines=12> */
.L_x_125:
[----:B------:R-:W-:Y:S05]  /*5180*/  BSYNC B1 ;  /* 0x0000000000017941 */ /* 0x000fea0003800000 */
.L_x_124:
        /* <DEDUP_REMOVED lines=12> */
.L_x_127:
[----:B------:R-:W-:Y:S05]  /*5250*/  BSYNC B1 ;  /* 0x0000000000017941 */ /* 0x000fea0003800000 */
.L_x_126:
[----:B-----5:R-:W-:Y:S01]  /*5260*/  LOP3.LUT R13, R13, 0xff, RZ, 0xc0, !PT ;  /* 0x000000ff0d0d7812 */ /* 0x020fe200078ec0ff */
[----:B------:R-:W-:Y:S01]  /*5270*/  BSSY B1, `(.L_x_128) ;  /* 0x000000b000017945 */ /* 0x000fe20003800000 */
[----:B------:R-:W-:Y:S02]  /*5280*/  ISETP.LT.OR P1, PT, R29, 0x5a, !P1 ;  /* 0x0000005a1d00780c */ /* 0x000fe40004f21670 */
[----:B------:R-:W-:-:S05]  /*5290*/  F2FP.F16.E4M3.UNPACK_B R13, R13 ;  /* 0x0000000dff0d723e */ /* 0x000fca00020006ff */
[----:B------:R-:W-:-:S05]  /*52a0*/  HADD2.F32 R13, -RZ, R13.H0_H0 ;  /* 0x2000000dff0d7230 */ /* 0x000fca0000004100 */
[----:B01----:R-:W-:-:S04]  /*52b0*/  FMUL R8, R13, R10 ;  /* 0x0000000a0d087220 */ /* 0x003fc80000400000 */
[----:B------:R-:W-:-:S05]  /*52c0*/  FFMA R8, R11, R5, R8 ;  /* 0x000000050b087223 */ /* 0x000fca0000000008 */
[----:B------:R-:W-:Y:S02]  /*52d0*/  F2FP.SATFINITE.E4M3.F32.PACK_AB_MERGE_C R9, RZ, R8, RZ ;  /* 0x00000008ff09723e */ /* 0x000fe400048070ff */
[----:B------:R-:W-:-:S03]  /*52e0*/  PRMT R8, RZ, 0x7610, R8 ;  /* 0x00007610ff087816 */ /* 0x000fc60000000008 */
[----:B------:R0:W-:Y:S01]  /*52f0*/  @!P3 STG.E.U8 desc[UR18][R6.64+0x58], R9 ;  /* 0x000058090600b986 */ /* 0x0001e2000c101112 */
[----:B------:R-:W-:Y:S05]  /*5300*/  @P1 BRA `(.L_x_129) ;  /* 0x0000000000041947 */ /* 0x000fea0003800000 */
[----:B------:R1:W5:Y:S02]  /*5310*/  LDG.E.U8 R8, desc[UR18][R26.64+0x59] ;  /* 0x000059121a087981 */ /* 0x000364000c1e1100 */
.L_x_129:
[----:B------:R-:W-:Y:S05]  /*5320*/  BSYNC B1 ;  /* 0x0000000000017941 */ /* 0x000fea0003800000 */
.L_x_128:
[----:B------:R-:W-:Y:S05]  /*5330*/  @P1 BRA `(.L_x_130) ;  /* 0x0000000c00281947 */ /* 0x000fea0003800000 */
[----:B-----5:R-:W-:-:S04]  /*5340*/  LOP3.LUT R8, R8, 0xff, RZ, 0xc0, !PT ;  /* 0x000000ff08087812 */ /* 0x020fc800078ec0ff */
[----:B------:R-:W-:-:S05]  /*5350*/  F2FP.F16.E4M3.UNPACK_B R8, R8 ;  /* 0x00000008ff08723e */ /* 0x000fca00020006ff */
[----:B0-----:R-:W-:-:S05]  /*5360*/  HADD2.F32 R9, -RZ, R8.H0_H0 ;  /* 0x20000008ff097230 */ /* 0x001fca0000004100 */
[----:B------:R-:W-:-:S04]  /*5370*/  FMUL R9, R9, R10 ;  /* 0x0000000a09097220 */ /* 0x000fc80000400000 */
[----:B------:R-:W-:-:S05]  /*5380*/  FFMA R9, R12, R5, R9 ;  /* 0x000000050c097223 */ /* 0x000fca0000000009 */
[----:B------:R-:W-:-:S05]  /*5390*/  F2FP.SATFINITE.E4M3.F32.PACK_AB_MERGE_C R9, RZ, R9, RZ ;  /* 0x00000009ff09723e */ /* 0x000fca00048070ff */
[----:B------:R0:W-:Y:S01]  /*53a0*/  STG.E.U8 desc[UR18][R6.64+0x59], R9 ;  /* 0x0000590906007986 */ /* 0x0001e2000c101112 */
[----:B------:R-:W-:Y:S05]  /*53b0*/  BRA `(.L_x_130) ;  /* 0x0000000c00087947 */ /* 0x000fea0003800000 */
.L_x_33:
[----:B------:R-:W-:Y:S01]  /*53c0*/  ISETP.GE.AND P1, PT, R34, 0x1, PT ;  /* 0x000000012200780c */ /* 0x000fe20003f26270 */
[-C--:B--2---:R-:W-:Y:S01]  /*53d0*/  FMUL R109, R109, R5.reuse ;  /* 0x000000056d6d7220 */ /* 0x084fe20000400000 */
[-C--:B------:R-:W-:Y:S01]  /*53e0*/  FMUL R108, R108, R5.reuse ;  /* 0x000000056c6c7220 */ /* 0x080fe20000400000 */
[----:B------:R-:W-:Y:S01]  /*53f0*/  ISETP.GE.AND P0, PT, R34, 0x9, PT ;  /* 0x000000092200780c */ /* 0x000fe20003f06270 */
[-C--:B------:R-:W-:Y:S01]  /*5400*/  FMUL R107, R107, R5.reuse ;  /* 0x000000056b6b7220 */ /* 0x080fe20000400000 */
[C---:B------:R-:W-:Y:S01]  /*5410*/  ISETP.LT.OR P4, PT, R29.reuse, 0x1, !P1 ;  /* 0x000000011d00780c */ /* 0x040fe20004f81670 */
[-C--:B------:R-:W-:Y:S01]  /*5420*/  FMUL R106, R106, R5.reuse ;  /* 0x000000056a6a7220 */ /* 0x080fe20000400000 */
[----:B------:R-:W-:Y:S01]  /*5430*/  ISETP.LT.OR P5, PT, R29, 0x2, !P1 ;  /* 0x000000021d00780c */ /* 0x000fe20004fa1670 */
[----:B------:R-:W-:Y:S01]  /*5440*/  FMUL R105, R105, R5 ;  /* 0x0000000569697220 */ /* 0x000fe20000400000 */
[----:B------:R-:W-:Y:S01]  /*5450*/  F2FP.SATFINITE.E4M3.F32.PACK_AB_MERGE_C R109, RZ, R109, RZ ;  /* 0x0000006dff6d723e */ /* 0x000fe200048070ff */
[-C--:B------:R-:W-:Y:S01]  /*5460*/  FMUL R104, R104, R5.reuse ;  /* 0x0000000568687220 */ /* 0x080fe20000400000 */
[----:B------:R-:W-:Y:S01]  /*5470*/  F2FP.SATFINITE.E4M3.F32.PACK_AB_MERGE_C R25, RZ, R108, RZ ;  /* 0x0000006cff19723e */ /* 0x000fe200048070ff */
[-C--:B------:R-:W-:Y:S01]  /*5480*/  FMUL R101, R101, R5.reuse ;  /* 0x0000000565657220 */ /* 0x080fe20000400000 */
[C---:B------:R-:W-:Y:S01]  /*5490*/  ISETP.LT.OR P3, PT, R29.reuse, 0x1, !P0 ;  /* 0x000000011d00780c */ /* 0x040fe20004761670 */
[-C--:B------:R-:W-:Y:S01]  /*54a0*/  FMUL R100, R100, R5.reuse ;  /* 0x0000000564647220 */ /* 0x080fe20000400000 */
[----:B------:R-:W-:Y:S01]  /*54b0*/  ISETP.LT.OR P6, PT, R29, 0xa, !P1 ;  /* 0x0000000a1d00780c */ /* 0x000fe20004fc1670 */
[----:B------:R-:W-:Y:S01]  /*54c0*/  FMUL R99, R99, R5 ;  /* 0x0000000563637220 */ /* 0x000fe20000400000 */
[----:B------:R-:W-:Y:S01]  /*54d0*/  F2FP.SATFINITE.E4M3.F32.PACK_AB_MERGE_C R107, RZ, R107, RZ ;  /* 0x0000006bff6b723e */ /* 0x000fe200048070ff */
[----:B------:R-:W-:Y:S01]  /*54e0*/  @!P4 STG.E.U8 desc[UR18][R8.64], R109 ;  /* 0x0000006d0800c986 */ /* 0x000fe2000c101112 */
[C---:B------:R-:W-:Y:S01]  /*54f0*/  ISETP.LT.OR P4, PT, R29.reuse, 0x2, !P0 ;  /* 0x000000021d00780c */ /* 0x040fe20004781670 */
[-C--:B------:R-:W-:Y:S01]  /*5500*/  FMUL R98, R98, R5.reuse ;  /* 0x0000000562627220 */ /* 0x080fe20000400000 */
[----:B------:R-:W-:Y:S01]  /*5510*/  F2FP.SATFINITE.E4M3.F32.PACK_AB_MERGE_C R27, RZ, R106, RZ ;  /* 0x0000006aff1b723e */ /* 0x000fe200048070ff */
[----:B------:R0:W-:Y:S01]  /*5520*/  @!P5 STG.E.U8 desc[UR18][R8.64+0x1], R25 ;  /* 0x000001190800d986 */ /* 0x0001e2000c101112 */
[----:B------:R-:W-:Y:S01]  /*5530*/  ISETP.LT.OR P5, PT, R29, 0x9, !P1 ;  /* 0x000000091d00780c */ /* 0x000fe20004fa1670 */
[----:B------:R-:W-:Y:S01]  /*5540*/  FMUL R95, R95, R5 ;  /* 0x000000055f5f7220 */ /* 0x000fe20000400000 */
[----:B------:R-:W-:Y:S01]  /*5550*/  F2FP.SATFINITE.E4M3.F32.PACK_AB_MERGE_C R105, RZ, R105, RZ ;  /* 0x00000069ff69723e */ /* 0x000fe200048070ff */
[----:B------:R-:W-:Y:S01]  /*5560*/  @!P3 STG.E.U8 desc[UR18][R6.64], R107 ;  /* 0x0000006b0600b986 */ /* 0x000fe2000c101112 */
[----:B------:R-:W-:Y:S01]  /*5570*/  ISETP.LT.OR P3, PT, R29, 0x9, !P0 ;  /* 0x000000091d00780c */ /* 0x000fe20004761670 */
[----:B------:R-:W-:Y:S01]  /*5580*/  FMUL R96, R96, R5 ;  /* 0x0000000560607220 */ /* 0x000fe20000400000 */
[----:B------:R-:W-:Y:S01]  /*5590*/  F2FP.SATFINITE.E4M3.F32.PACK_AB_MERGE_C R101, RZ, R101, RZ ;  /* 0x00000065ff65723e */ /* 0x000fe200048070ff */
[----:B------:R-:W-:Y:S01]  /*55a0*/  FMUL R93, R93, R5 ;  /* 0x000000055d5d7220 */ /* 0x000fe20000400000 */
[----:B------:R-:W-:Y:S01]  /*55b0*/  F2FP.SATFINITE.E4M3.F32.PACK_AB_MERGE_C R99, RZ, R99, RZ ;  /* 0x00000063ff63723e */ /* 0x000fe200048070ff */
[----:B------:R1:W-:Y:S01]  /*55c0*/  @!P4 STG.E.U8 desc[UR18][R6.64+0x1], R27 ;  /* 0x0000011b0600c986 */ /* 0x0003e2000c101112 */
[C---:B------:R-:W-:Y:S01]  /*55d0*/  ISETP.LT.OR P4, PT, R29.reuse, 0xa, !P0 ;  /* 0x0000000a1d00780c */ /* 0x040fe20004781670 */
[-C--:B------:R-:W-:Y:S01]  /*55e0*/  FMUL R94, R94, R5.reuse ;  /* 0x000000055e5e7220 */ /* 0x080fe20000400000 */
[----:B0-----:R-:W-:Y:S01]  /*55f0*/  F2FP.SATFINITE.E4M3.F32.PACK_AB_MERGE_C R25, RZ, R104, RZ ;  /* 0x00000068ff19723e */ /* 0x001fe200048070ff */
[----:B------:R-:W-:Y:S01]  /*5600*/  @!P5 STG.E.U8 desc[UR18][R8.64+0x8], R105 ;  /* 0x000008690800d986 */ /* 0x000fe2000c101112 */
[----:B------:R-:W-:Y:S01]  /*5610*/  ISETP.LT.OR P5, PT, R29, 0x11, !P1 ;  /* 0x000000111d00780c */ /* 0x000fe20004fa1670 */
[----:B------:R-:W-:Y:S01]  /*5620*/  FMUL R91, R91, R5 ;  /* 0x000000055b5b7220 */ /* 0x000fe20000400000 */
[----:B------:R-:W-:Y:S01]  /*5630*/  F2FP.SATFINITE.E4M3.F32.PACK_AB_MERGE_C R95, RZ, R95, RZ ;  /* 0x0000005fff5f723e */ /* 0x000fe200048070ff */
[----:B------:R0:W-:Y:S01]  /*5640*/  @!P6 STG.E.U8 desc[UR18][R8.64+0x9], R25 ;  /* 0x000009190800e986 */ /* 0x0001e2000c101112 */
[----:B------:R-:W-:Y:S01]  /*5650*/  ISETP.LT.OR P6, PT, R29, 0x12, !P1 ;  /* 0x000000121d00780c */ /* 0x000fe20004fc1670 */
[----:B------:R-:W-:Y:S01]  /*5660*/  FMUL R92, R92, R5 ;  /* 0x000000055c5c7220 */ /* 0x000fe20000400000 */
[----:B------:R-:W-:Y:S01]  /*5670*/  F2FP.SATFINITE.E4M3.F32.PACK_AB_MERGE_C R93, RZ, R93, RZ ;  /* 0x0000005dff5d723e */ /* 0x000fe200048070ff */
[----:B------:R-:W-:Y:S01]  /*5680*/  @!P3 STG.E.U8 desc[UR18][R6.64+0x8], R101 ;  /* 0x000008650600b986 */ /* 0x000fe2000c101112 */
[----:B-1----:R-:W-:Y:S01]  /*5690*/  F2FP.SATFINITE.E4M3.F32.PACK_AB_MERGE_C R27, RZ, R100, RZ ;  /* 0x00000064ff1b723e */ /* 0x002fe200048070ff */
[-C--:B------:R-:W-:Y:S01]  /*56a0*/  FMUL R89, R89, R5.reuse ;  /* 0x0000000559597220 */ /* 0x080fe20000400000 */
[C---:B------:R-:W-:Y:S01]  /*56b0*/  ISETP.LT.OR P3, PT, R29.reuse, 0x11, !P0 ;  /* 0x000000111d00780c */ /* 0x040fe20004761670 */
[----:B------:R-:W-:Y:S01]  /*56c0*/  FMUL R90, R90, R5 ;  /* 0x000000055a5a7220 */ /* 0x000fe20000400000 */
[----:B------:R-:W-:Y:S01]  /*56d0*/  F2FP.SATFINITE.E4M3.F32.PACK_AB_MERGE_C R91, RZ, R91, RZ ;  /* 0x0000005bff5b723e */ /* 0x000fe200048070ff */
[----:B------:R1:W-:Y:S01]  /*56e0*/  @!P4 STG.E.U8 desc[UR18][R6.64+0x9], R27 ;  /* 0x0000091b0600c986 */ /* 0x0003e2000c101112 */
[----:B------:R-:W-:Y:S01]  /*56f0*/  ISETP.LT.OR P4, PT, R29, 0x12, !P0 ;  /* 0x000000121d00780c */ /* 0x000fe20004781670 */
[-C--:B------:R-:W-:Y:S01]  /*5700*/  FMUL R87, R87, R5.reuse ;  /* 0x0000000557577220 */ /* 0x080fe20000400000 */
[----:B0-----:R-:W-:Y:S01]  /*5710*/  F2FP.SATFINITE.E4M3.F32.PACK_AB_MERGE_C R25, RZ, R98, RZ ;  /* 0x00000062ff19723e */ /* 0x001fe200048070ff */
[----:B------:R-:W-:Y:S01]  /*5720*/  @!P5 STG.E.U8 desc[UR18][R8.64+0x10], R99 ;  /* 0x000010630800d986 */ /* 0x000fe2000c101112 */
[C---:B------:R-:W-:Y:S01]  /*5730*/  ISETP.LT.OR P5, PT, R29.reuse, 0x19, !P1 ;  /* 0x000000191d00780c */ /* 0x040fe20004fa1670 */
[----:B------:R-:W-:Y:S01]  /*5740*/  FMUL R88, R88, R5 ;  /* 0x0000000558587220 */ /* 0x000fe20000400000 */
[----:B------:R-:W-:Y:S01]  /*5750*/  F2FP.SATFINITE.E4M3.F32.PACK_AB_MERGE_C R89, RZ, R89, RZ ;  /* 0x00000059ff59723e */ /* 0x000fe200048070ff */
[----:B------:R0:W-:Y:S01]  /*5760*/  @!P6 STG.E.U8 desc[UR18][R8.64+0x11], R25 ;  /* 0x000011190800e986 */ /* 0x0001e2000c101112 */
[----:B------:R-:W-:Y:S01]  /*5770*/  ISETP.LT.OR P6, PT, R29, 0x1a, !P1 ;  /* 0x0000001a1d00780c */ /* 0x000fe20004fc1670 */
[-C--:B------:R-:W-:Y:S01]  /*5780*/  FMUL R85, R85, R5.reuse ;  /* 0x0000000555557220 */ /* 0x080fe20000400000 */
[-C--:B------:R-:W-:Y:S01]  /*5790*/  FMUL R86, R86, R5.reuse ;  /* 0x0000000556567220 */ /* 0x080fe20000400000 */
[----:B-1----:R-:W-:Y:S01]  /*57a0*/  F2FP.SATFINITE.E4M3.F32.PACK_AB_MERGE_C R27, RZ, R96, RZ ;  /* 0x00000060ff1b723e */ /* 0x002fe200048070ff */
[----:B------:R-:W-:Y:S01]  /*57b0*/  @!P3 STG.E.U8 desc[UR18][R6.64+0x10], R95 ;  /* 0x0000105f0600b986 */ /* 0x000fe2000c101112 */
[----:B------:R-:W-:Y:S01]  /*57c0*/  ISETP.LT.OR P3, PT, R29, 0x19, !P0 ;  /* 0x000000191d00780c */ /* 0x000fe20004761670 */
        /* <DEDUP_REMOVED lines=35> */
[----:B------:R-:W-:Y:S01]  /*5a00*/  ISETP.LT.OR P3, PT, R29, 0x29, !P0 ;  /* 0x000000291d00780c */ /* 0x000fe20004761670 */
[-C--:B------:R-:W-:Y:S01]  /*5a10*/  FMUL R73, R73, R5.reuse ;  /* 0x0000000549497220 */ /* 0x080fe20000400000 */
[-C--:B------:R-:W-:Y:S01]  /*5a20*/  FMUL R74, R74, R5.reuse ;  /* 0x000000054a4a7220 */ /* 0x080fe20000400000 */
        /* <DEDUP_REMOVED lines=41> */
[----:B------:R-:W-:Y:S01]  /*5cc0*/  ISETP.LT.OR P5, PT, R29, 0x41, !P1 ;  /* 0x000000411d00780c */ /* 0x000fe20004fa1670 */
[-C--:B------:R-:W-:Y:S01]  /*5cd0*/  FMUL R14, R14, R5.reuse ;  /* 0x000000050e0e7220 */ /* 0x080fe20000400000 */
[-C--:B------:R-:W-:Y:S01]  /*5ce0*/  FMUL R11, R11, R5.reuse ;  /* 0x000000050b0b7220 */ /* 0x080fe20000400000 */
[----:B------:R0:W-:Y:S01]  /*5cf0*/  @!P6 STG.E.U8 desc[UR18][R8.64+0x39], R25 ;  /* 0x000039190800e986 */ /* 0x0001e2000c101112 */
[----:B------:R-:W-:Y:S01]  /*5d00*/  ISETP.LT.OR P6, PT, R29, 0x42, !P1 ;  /* 0x000000421d00780c */ /* 0x000fe20004fc1670 */
[----:B------:R-:W-:Y:S01]  /*5d10*/  FMUL R12, R12, R5 ;  /* 0x000000050c0c7220 */ /* 0x000fe20000400000 */
[----:B------:R-:W-:Y:S01]  /*5d20*/  F2FP.SATFINITE.E4M3.F32.PACK_AB_MERGE_C R15, RZ, R15, RZ ;  /* 0x0000000fff0f723e */ /* 0x000fe200048070ff */
[----:B------:R-:W-:Y:S01]  /*5d30*/  @!P3 STG.E.U8 desc[UR18][R6.64+0x38], R75 ;  /* 0x0000384b0600b986 */ /* 0x000fe2000c101112 */
[----:B-1----:R-:W-:-:S02]  /*5d40*/  F2FP.SATFINITE.E4M3.F32.PACK_AB_MERGE_C R27, RZ, R76, RZ ;  /* 0x0000004cff1b723e */ /* 0x002fc400048070ff */
[C---:B------:R-:W-:Y:S02]  /*5d50*/  ISETP.LT.OR P3, PT, R29.reuse, 0x41, !P0 ;  /* 0x000000411d00780c */ /* 0x040fe40004761670 */
[----:B------:R-:W-:Y:S01]  /*5d60*/  F2FP.SATFINITE.E4M3.F32.PACK_AB_MERGE_C R13, RZ, R13, RZ ;  /* 0x0000000dff0d723e */ /* 0x000fe200048070ff */
[----:B------:R1:W-:Y:S01]  /*5d70*/  @!P4 STG.E.U8 desc[UR18][R6.64+0x39], R27 ;  /* 0x0000391b0600c986 */ /* 0x0003e2000c101112 */
[C---:B------:R-:W-:Y:S02]  /*5d80*/  ISETP.LT.OR P4, PT, R29.reuse, 0x42, !P0 ;  /* 0x000000421d00780c */ /* 0x040fe40004781670 */
[----:B0-----:R-:W-:Y:S01]  /*5d90*/  F2FP.SATFINITE.E4M3.F32.PACK_AB_MERGE_C R25, RZ, R74, RZ ;  /* 0x0000004aff19723e */ /* 0x001fe200048070ff */
[----:B------:R-:W-:Y:S01]  /*5da0*/  @!P5 STG.E.U8 desc[UR18][R8.64+0x40], R73 ;  /* 0x000040490800d986 */ /* 0x000fe2000c101112 */
[C---:B------:R-:W-:Y:S02]  /*5db0*/  ISETP.LT.OR P5, PT, R29.reuse, 0x49, !P1 ;  /* 0x000000491d00780c */ /* 0x040fe40004fa1670 */
[----:B------:R-:W-:Y:S01]  /*5dc0*/  F2FP.SATFINITE.E4M3.F32.PACK_AB_MERGE_C R11, RZ, R11, RZ ;  /* 0x0000000bff0b723e */ /* 0x000fe200048070ff */
[----:B------:R0:W-:Y:S01]  /*5dd0*/  @!P6 STG.E.U8 desc[UR18][R8.64+0x41], R25 ;  /* 0x000041190800e986 */ /* 0x0001e2000c101112 */
[----:B------:R-:W-:-:S02]  /*5de0*/  ISETP.LT.OR P6, PT, R29, 0x4a, !P1 ;  /* 0x0000004a1d00780c */ /* 0x000fc40004fc1670 */
[----:B-1----:R-:W-:Y:S01]  /*5df0*/  F2FP.SATFINITE.E4M3.F32.PACK_AB_MERGE_C R27, RZ, R72, RZ ;  /* 0x00000048ff1b723e */ /* 0x002fe200048070ff */
[----:B------:R1:W-:Y:S01]  /*5e00*/  @!P3 STG.E.U8 desc[UR18][R6.64+0x40], R23 ;  /* 0x000040170600b986 */ /* 0x0003e2000c101112 */
[----:B------:R-:W-:-:S03]  /*5e10*/  ISETP.LT.OR P3, PT, R29, 0x49, !P0 ;  /* 0x000000491d00780c */ /* 0x000fc60004761670 */
[----:B------:R-:W-:Y:S01]  /*5e20*/  @!P4 STG.E.U8 desc[UR18][R6.64+0x41], R27 ;  /* 0x0000411b0600c986 */ /* 0x000fe2000c101112 */
[C---:B------:R-:W-:Y:S02]  /*5e30*/  ISETP.LT.OR P4, PT, R29.reuse, 0x4a, !P0 ;  /* 0x0000004a1d00780c */ /* 0x040fe40004781670 */
[----:B0-----:R-:W-:Y:S01]  /*5e40*/  F2FP.SATFINITE.E4M3.F32.PACK_AB_MERGE_C R25, RZ, R22, RZ ;  /* 0x00000016ff19723e */ /* 0x001fe200048070ff */
[----:B------:R0:W-:Y:S01]  /*5e50*/  @!P5 STG.E.U8 desc[UR18][R8.64+0x48], R21 ;  /* 0x000048150800d986 */ /* 0x0001e2000c101112 */
[----:B------:R-:W-:-:S03]  /*5e60*/  ISETP.LT.OR P5, PT, R29, 0x51, !P1 ;  /* 0x000000511d00780c */ /* 0x000fc60004fa1670 */
[----:B------:R-:W-:Y:S01]  /*5e70*/  @!P6 STG.E.U8 desc[UR18][R8.64+0x49], R25 ;  /* 0x000049190800e986 */ /* 0x000fe2000c101112 */
[C---:B------:R-:W-:Y:S02]  /*5e80*/  ISETP.LT.OR P6, PT, R29.reuse, 0x52, !P1 ;  /* 0x000000521d00780c */ /* 0x040fe40004fc1670 */
[----:B-1----:R-:W-:Y:S01]  /*5e90*/  F2FP.SATFINITE.E4M3.F32.PACK_AB_MERGE_C R23, RZ, R20, RZ ;  /* 0x00000014ff17723e */ /* 0x002fe200048070ff */
[----:B------:R1:W-:Y:S01]  /*5ea0*/  @!P3 STG.E.U8 desc[UR18][R6.64+0x48], R19 ;  /* 0x000048130600b986 */ /* 0x0003e2000c101112 */
[C---:B------:R-:W-:Y:S02]  /*5eb0*/  ISETP.LT.OR P3, PT, R29.reuse, 0x51, !P0 ;  /* 0x000000511d00780c */ /* 0x040fe40004761670 */
[----:B0-----:R-:W-:Y:S01]  /*5ec0*/  F2FP.SATFINITE.E4M3.F32.PACK_AB_MERGE_C R21, RZ, R18, RZ ;  /* 0x00000012ff15723e */ /* 0x001fe200048070ff */
[----:B------:R-:W-:Y:S01]  /*5ed0*/  @!P4 STG.E.U8 desc[UR18][R6.64+0x49], R23 ;  /* 0x000049170600c986 */ /* 0x000fe2000c101112 */
[C---:B------:R-:W-:Y:S02]  /*5ee0*/  ISETP.LT.OR P4, PT, R29.reuse, 0x59, !P1 ;  /* 0x000000591d00780c */ /* 0x040fe40004f81670 */
[C---:B------:R-:W-:Y:S01]  /*5ef0*/  ISETP.LT.OR P1, PT, R29.reuse, 0x5a, !P1 ;  /* 0x0000005a1d00780c */ /* 0x040fe20004f21670 */
[----:B------:R0:W-:Y:S01]  /*5f00*/  @!P5 STG.E.U8 desc[UR18][R8.64+0x50], R17 ;  /* 0x000050110800d986 */ /* 0x0001e2000c101112 */
[----:B------:R-:W-:-:S02]  /*5f10*/  ISETP.LT.OR P5, PT, R29, 0x52, !P0 ;  /* 0x000000521d00780c */ /* 0x000fc400047a1670 */
[----:B-1----:R-:W-:Y:S01]  /*5f20*/  F2FP.SATFINITE.E4M3.F32.PACK_AB_MERGE_C R19, RZ, R14, RZ ;  /* 0x0000000eff13723e */ /* 0x002fe200048070ff */
[----:B------:R1:W-:Y:S01]  /*5f30*/  @!P6 STG.E.U8 desc[UR18][R8.64+0x51], R21 ;  /* 0x000051150800e986 */ /* 0x0003e2000c101112 */
[C---:B------:R-:W-:Y:S02]  /*5f40*/  ISETP.LT.OR P6, PT, R29.reuse, 0x59, !P0 ;  /* 0x000000591d00780c */ /* 0x040fe400047c1670 */
[----:B------:R-:W-:Y:S01]  /*5f50*/  ISETP.LT.OR P0, PT, R29, 0x5a, !P0 ;  /* 0x0000005a1d00780c */ /* 0x000fe20004701670 */
[----:B------:R2:W-:Y:S01]  /*5f60*/  @!P3 STG.E.U8 desc[UR18][R6.64+0x50], R15 ;  /* 0x0000500f0600b986 */ /* 0x0005e2000c101112 */
[----:B0-----:R-:W-:Y:S02]  /*5f70*/  F2FP.SATFINITE.E4M3.F32.PACK_AB_MERGE_C R17, RZ, R16, RZ ;  /* 0x00000010ff11723e */ /* 0x001fe400048070ff */
[----:B-1----:R-:W-:-:S03]  /*5f80*/  F2FP.SATFINITE.E4M3.F32.PACK_AB_MERGE_C R21, RZ, R12, RZ ;  /* 0x0000000cff15723e */ /* 0x002fc600048070ff */
[----:B------:R2:W-:Y:S04]  /*5f90*/  @!P5 STG.E.U8 desc[UR18][R6.64+0x51], R17 ;  /* 0x000051110600d986 */ /* 0x0005e8000c101112 */
[----:B------:R2:W-:Y:S04]  /*5fa0*/  @!P4 STG.E.U8 desc[UR18][R8.64+0x58], R13 ;  /* 0x0000580d0800c986 */ /* 0x0005e8000c101112 */
[----:B------:R2:W-:Y:S04]  /*5fb0*/  @!P1 STG.E.U8 desc[UR18][R8.64+0x59], R19 ;  /* 0x0000591308009986 */ /* 0x0005e8000c101112 */
[----:B------:R2:W-:Y:S04]  /*5fc0*/  @!P6 STG.E.U8 desc[UR18][R6.64+0x58], R11 ;  /* 0x0000580b0600e986 */ /* 0x0005e8000c101112 */
[----:B------:R2:W-:Y:S02]  /*5fd0*/  @!P0 STG.E.U8 desc[UR18][R6.64+0x59], R21 ;  /* 0x0000591506008986 */ /* 0x0005e4000c101112 */
.L_x_130:
[----:B------:R-:W-:Y:S05]  /*5fe0*/  BSYNC B0 ;  /* 0x0000000000007941 */ /* 0x000fea0003800000 */
.L_x_32:
[----:B------:R-:W-:Y:S01]  /*5ff0*/  ULDC UR6, c[0x0][0xc] ;  /* 0x0000030000067ab9 */ /* 0x000fe20000000800 */
[----:B------:R-:W-:Y:S01]  /*6000*/  ULDC UR7, c[0x0][0x10] ;  /* 0x0000040000077ab9 */ /* 0x000fe20000000800 */
[----:B0-2-4-:R-:W0:Y:S01]  /*6010*/  LDC R7, c[0x0][0x14] ;  /* 0x00000500ff077b82 */ /* 0x015e220000000800 */
[----:B------:R-:W-:Y:S01]  /*6020*/  UIMAD.WIDE.U32 UR6, UR6, UR7, URZ ;  /* 0x00000007060672a5 */ /* 0x000fe2000f8e003f */
[----:B------:R-:W-:Y:S01]  /*6030*/  PRMT R6, RZ, 0x7610, R6 ;  /* 0x00007610ff067816 */ /* 0x000fe20000000006 */
[----:B------:R-:W-:Y:S02]  /*6040*/  IMAD.MOV.U32 R103, RZ, RZ, -0x1 ;  /* 0xffffffffff677424 */ /* 0x000fe400078e00ff */
[----:B------:R-:W-:Y:S02]  /*6050*/  IMAD.MOV.U32 R97, RZ, RZ, -0x1 ;  /* 0xffffffffff617424 */ /* 0x000fe400078e00ff */
[----:B0-----:R-:W-:-:S04]  /*6060*/  IMAD.WIDE.U32 R2, R7, UR6, R2 ;  /* 0x0000000607027c25 */ /* 0x001fc8000f8e0002 */
[----:B------:R-:W-:Y:S01]  /*6070*/  IMAD R7, R7, UR7, RZ ;  /* 0x0000000707077c24 */ /* 0x000fe2000f8e02ff */
[----:B------:R-:W-:Y:S02]  /*6080*/  ULDC.64 UR6, c[0x0][0x650] ;  /* 0x0001940000067ab9 */ /* 0x000fe40000000a00 */
[----:B------:R-:W-:Y:S01]  /*6090*/  ISETP.GE.U32.AND P0, PT, R2, UR6, PT ;  /* 0x0000000602007c0c */ /* 0x000fe2000bf06070 */
[----:B------:R-:W-:-:S05]  /*60a0*/  IMAD.IADD R3, R3, 0x1, R7 ;  /* 0x0000000103037824 */ /* 0x000fca00078e0207 */
[----:B------:R-:W-:-:S13]  /*60b0*/  ISETP.GE.U32.AND.EX P0, PT, R3, UR7, PT, P0 ;  /* 0x0000000703007c0c */ /* 0x000fda000bf06100 */
[----:B------:R-:W-:Y:S05]  /*60c0*/  @P0 BRA `(.L_x_131) ;  /* 0x0000000400600947 */ /* 0x000fea0003800000 */
[----:B------:R-:W0:Y:S01]  /*60d0*/  S2R R20, SR_CTAID.X ;  /* 0x0000000000147919 */ /* 0x000e220000002500 */
[----:B------:R-:W2:Y:S01]  /*60e0*/  LDC.64 R14, c[0x0][0x628] ;  /* 0x00018a00ff0e7b82 */ /* 0x000ea20000000a00 */
[----:B------:R-:W-:Y:S01]  /*60f0*/  ULDC UR6, c[0x0][0x150] ;  /* 0x0000540000067ab9 */ /* 0x000fe20000000800 */
[----:B------:R-:W-:Y:S01]  /*6100*/  IMAD.MOV.U32 R12, RZ, RZ, R2 ;  /* 0x000000ffff0c7224 */ /* 0x000fe200078e0002 */
[----:B------:R-:W4:Y:S01]  /*6110*/  S2R R22, SR_CTAID.Y ;  /* 0x0000000000167919 */ /* 0x000f220000002600 */
[----:B------:R-:W-:-:S04]  /*6120*/  IMAD.MOV.U32 R13, RZ, RZ, R3 ;  /* 0x000000ffff0d7224 */ /* 0x000fc800078e0003 */
[----:B------:R-:W1:Y:S08]  /*6130*/  LDC R23, c[0x0][0x144] ;  /* 0x00005100ff177b82 */ /* 0x000e700000000800 */
[----:B------:R-:W1:Y:S08]  /*6140*/  LDC R16, c[0x0][0x630] ;  /* 0x00018c00ff107b82 */ /* 0x000e700000000800 */
[----:B------:R-:W1:Y:S01]  /*6150*/  LDC.64 R18, c[0x0][0x620] ;  /* 0x00018800ff127b82 */ /* 0x000e620000000a00 */
[----:B--2---:R-:W-:-:S04]  /*6160*/  ISETP.NE.U32.AND P0, PT, R14, RZ, PT ;  /* 0x000000ff0e00720c */ /* 0x004fc80003f05070 */
[----:B------:R-:W-:Y:S02]  /*6170*/  ISETP.NE.AND.EX P0, PT, R15, RZ, PT, P0 ;  /* 0x000000ff0f00720c */ /* 0x000fe40003f05300 */
[----:B0-----:R-:W-:-:S05]  /*6180*/  I2FP.F32.U32 R6, R20 ;  /* 0x0000001400067245 */ /* 0x001fca0000201000 */
[----:B------:R-:W-:-:S04]  /*6190*/  FMUL R6, R6, UR6 ;  /* 0x0000000606067c20 */ /* 0x000fc80008400000 */
[----:B------:R0:W2:Y:S02]  /*61a0*/  F2I.U32.TRUNC.NTZ R21, R6 ;  /* 0x0000000600157305 */ /* 0x0000a4000020f000 */
[----:B----4-:R-:W-:Y:S05]  /*61b0*/  @!P0 BRA `(.L_x_132) ;  /* 0x0000000000288947 */ /* 0x010fea0003800000 */
[----:B------:R-:W4:Y:S02]  /*61c0*/  LDC R7, c[0x0][0x634] ;  /* 0x00018d00ff077b82 */ /* 0x000f240000000800 */
[----:B----4-:R-:W-:-:S05]  /*61d0*/  IADD3 R11, P0, R2, R7, RZ ;  /* 0x00000007020b7210 */ /* 0x010fca0007f1e0ff */
[----:B------:R-:W-:-:S04]  /*61e0*/  IMAD.X R17, RZ, RZ, R3, P0 ;  /* 0x000000ffff117224 */ /* 0x000fc800000e0603 */
[----:B0-----:R-:W-:-:S04]  /*61f0*/  IMAD.WIDE.U32 R6, R17, R14, RZ ;  /* 0x0000000e11067225 */ /* 0x001fc800078e00ff */
[----:B-----5:R-:W-:-:S04]  /*6200*/  IMAD.WIDE.U32 R8, P0, R11, R15, R6 ;  /* 0x0000000f0b087225 */ /* 0x020fc80007800006 */
[----:B------:R-:W-:-:S04]  /*6210*/  IMAD.WIDE.U32 R6, R11, R14, RZ ;  /* 0x0000000e0b067225 */ /* 0x000fc800078e00ff */
[----:B------:R-:W-:Y:S01]  /*6220*/  IMAD.X R13, RZ, RZ, RZ, P0 ;  /* 0x000000ffff0d7224 */ /* 0x000fe200000e06ff */
[----:B------:R-:W-:Y:S01]  /*6230*/  IADD3 RZ, P0, R7, R8, RZ ;  /* 0x0000000807ff7210 */ /* 0x000fe20007f1e0ff */
[----:B------:R-:W-:-:S04]  /*6240*/  IMAD.MOV.U32 R12, RZ, RZ, R9 ;  /* 0x000000ffff0c7224 */ /* 0x000fc800078e0009 */
[----:B------:R-:W-:-:S08]  /*6250*/  IMAD.WIDE.U32.X R12, R17, R15, R12, P0 ;  /* 0x0000000f110c7225 */ /* 0x000fd000000e040c */
.L_x_132:
[----:B------:R-:W4:Y:S01]  /*6260*/  LDC.64 R28, c[0x0][0x640] ;  /* 0x00019000ff1c7b82 */ /* 0x000f220000000a00 */
[-C--:B-1----:R-:W-:Y:S01]  /*6270*/  SHF.R.U64 R97, R12, R16.reuse, R13 ;  /* 0x000000100c617219 */ /* 0x082fe2000000120d */
[----:B--2---:R-:W-:Y:S01]  /*6280*/  IMAD.MOV R21, RZ, RZ, -R21 ;  /* 0x000000ffff157224 */ /* 0x004fe200078e0a15 */
[----:B0-----:R-:W-:Y:S01]  /*6290*/  SHF.R.U32.HI R6, RZ, R16, R13 ;  /* 0x00000010ff067219 */ /* 0x001fe2000001160d */
[----:B------:R-:W-:Y:S01]  /*62a0*/  ULDC UR6, c[0x0][0x154] ;  /* 0x0000550000067ab9 */ /* 0x000fe20000000800 */
[----:B------:R-:W-:Y:S01]  /*62b0*/  IADD3 R9, P0, RZ, -R97, RZ ;  /* 0x80000061ff097210 */ /* 0x000fe20007f1e0ff */
[----:B------:R-:W-:Y:S02]  /*62c0*/  IMAD R21, R23, R21, R20 ;  /* 0x0000001517157224 */ /* 0x000fe400078e0214 */
[----:B------:R-:W0:Y:S01]  /*62d0*/  LDC R12, c[0x0][0x618] ;  /* 0x00018600ff0c7b82 */ /* 0x000e220000000800 */
[----:B------:R-:W-:Y:S02]  /*62e0*/  IMAD.MOV.U32 R11, RZ, RZ, 0x1 ;  /* 0x00000001ff0b7424 */ /* 0x000fe400078e00ff */
[----:B------:R-:W-:-:S04]  /*62f0*/  IMAD.X R7, RZ, RZ, ~R6, P0 ;  /* 0x000000ffff077224 */ /* 0x000fc800000e0e06 */
[-C--:B-----5:R-:W-:Y:S01]  /*6300*/  IMAD R8, R7, R18.reuse, RZ ;  /* 0x0000001207087224 */ /* 0x0a0fe200078e02ff */
[----:B------:R-:W1:Y:S01]  /*6310*/  LDC R24, c[0x0][0x608] ;  /* 0x00018200ff187b82 */ /* 0x000e620000000800 */
[----:B------:R-:W-:-:S04]  /*6320*/  IMAD.WIDE.U32 R6, R9, R18, R2 ;  /* 0x0000001209067225 */ /* 0x000fc800078e0002 */
[----:B------:R-:W-:Y:S01]  /*6330*/  IMAD R9, R9, R19, R8 ;  /* 0x0000001309097224 */ /* 0x000fe200078e0208 */
[----:B------:R-:W-:Y:S02]  /*6340*/  I2FP.F32.U32 R8, R22 ;  /* 0x0000001600087245 */ /* 0x000fe40000201000 */
[----:B---3--:R-:W2:Y:S01]  /*6350*/  LDC R26, c[0x0][0x658] ;  /* 0x00019600ff1a7b82 */ /* 0x008ea20000000800 */
[----:B------:R-:W-:Y:S01]  /*6360*/  IMAD.IADD R7, R7, 0x1, R9 ;  /* 0x0000000107077824 */ /* 0x000fe200078e0209 */
[----:B----4-:R-:W-:Y:S01]  /*6370*/  ISETP.NE.U32.AND P0, PT, R28, RZ, PT ;  /* 0x000000ff1c00720c */ /* 0x010fe20003f05070 */
[----:B------:R-:W-:Y:S01]  /*6380*/  FMUL R8, R8, UR6 ;  /* 0x0000000608087c20 */ /* 0x000fe20008400000 */
[----:B------:R-:W-:Y:S02]  /*6390*/  IMAD.MOV.U32 R9, RZ, RZ, -0x1 ;  /* 0xffffffffff097424 */ /* 0x000fe400078e00ff */
[----:B------:R-:W-:Y:S01]  /*63a0*/  ISETP.NE.AND.EX P0, PT, R29, RZ, PT, P0 ;  /* 0x000000ff1d00720c */ /* 0x000fe20003f05300 */
[----:B------:R3:W4:Y:S01]  /*63b0*/  F2I.U32.TRUNC.NTZ R17, R8 ;  /* 0x0000000800117305 */ /* 0x000722000020f000 */
[----:B------:R-:W3:Y:S01]  /*63c0*/  LDC R19, c[0x0][0x148] ;  /* 0x00005200ff137b82 */ /* 0x000ee20000000800 */
[----:B0-----:R-:W-:-:S02]  /*63d0*/  SHF.R.U64 R16, R6, R12, R7 ;  /* 0x0000000c06107219 */ /* 0x001fc40000001207 */
[----:B------:R-:W-:-:S05]  /*63e0*/  SHF.R.U32.HI R7, RZ, R12, R7 ;  /* 0x0000000cff077219 */ /* 0x000fca0000011607 */
[----:B------:R-:W0:Y:S01]  /*63f0*/  LDC R20, c[0x0][0x600] ;  /* 0x00018000ff147b82 */ /* 0x000e220000000800 */
[-CC-:B-1----:R-:W-:Y:S02]  /*6400*/  SHF.R.U64 R14, R16, R24.reuse, R7.reuse ;  /* 0x00000018100e7219 */ /* 0x182fe40000001207 */
[----:B------:R-:W-:-:S05]  /*6410*/  SHF.R.U32.HI R7, RZ, R24, R7 ;  /* 0x00000018ff077219 */ /* 0x000fca0000011607 */
[----:B------:R-:W1:Y:S01]  /*6420*/  LDC R25, c[0x0][0x648] ;  /* 0x00019200ff197b82 */ /* 0x000e620000000800 */
[-CC-:B--2---:R-:W-:Y:S02]  /*6430*/  SHF.R.U64 R18, R14, R26.reuse, R7.reuse ;  /* 0x0000001a0e127219 */ /* 0x184fe40000001207 */
[-C--:B------:R-:W-:Y:S02]  /*6440*/  SHF.L.U32 R9, R9, R26.reuse, RZ ;  /* 0x0000001a09097219 */ /* 0x080fe400000006ff */
[-C--:B------:R-:W-:Y:S01]  /*6450*/  SHF.R.U32.HI R7, RZ, R26.reuse, R7 ;  /* 0x0000001aff077219 */ /* 0x080fe20000011607 */
[----:B------:R-:W-:Y:S01]  /*6460*/  IMAD.MOV.U32 R6, RZ, RZ, R18 ;  /* 0x000000ffff067224 */ /* 0x000fe200078e0012 */
[----:B------:R-:W-:Y:S01]  /*6470*/  SHF.L.U32 R26, R11, R26, RZ ;  /* 0x0000001a0b1a7219 */ /* 0x000fe200000006ff */
[----:B------:R-:W2:Y:S01]  /*6480*/  LDC R27, c[0x0][0x638] ;  /* 0x00018e00ff1b7b82 */ /* 0x000ea20000000800 */
[----:B------:R-:W-:-:S07]  /*6490*/  LOP3.LUT R23, RZ, R9, RZ, 0x33, !PT ;  /* 0x00000009ff177212 */ /* 0x000fce00078e33ff */
[----:B------:R-:W0:Y:S01]  /*64a0*/  LDC R30, c[0x0][0x610] ;  /* 0x00018400ff1e7b82 */ /* 0x000e220000000800 */
[----:B----4-:R-:W-:Y:S05]  /*64b0*/  @!P0 BRA `(.L_x_133) ;  /* 0x0000000000288947 */ /* 0x010fea0003800000 */
[----:B------:R-:W4:Y:S02]  /*64c0*/  LDC R11, c[0x0][0x64c] ;  /* 0x00019300ff0b7b82 */ /* 0x000f240000000800 */
[----:B----4-:R-:W-:-:S05]  /*64d0*/  IADD3 R11, P0, R18, R11, RZ ;  /* 0x0000000b120b7210 */ /* 0x010fca0007f1e0ff */
[----:B------:R-:W-:-:S04]  /*64e0*/  IMAD.X R15, RZ, RZ, R7, P0 ;  /* 0x000000ffff0f7224 */ /* 0x000fc800000e0607 */
[----:B------:R-:W-:-:S04]  /*64f0*/  IMAD.WIDE.U32 R6, R15, R28, RZ ;  /* 0x0000001c0f067225 */ /* 0x000fc800078e00ff */
[----:B---3--:R-:W-:-:S04]  /*6500*/  IMAD.WIDE.U32 R8, P0, R11, R29, R6 ;  /* 0x0000001d0b087225 */ /* 0x008fc80007800006 */
[----:B------:R-:W-:-:S04]  /*6510*/  IMAD.WIDE.U32 R6, R11, R28, RZ ;  /* 0x0000001c0b067225 */ /* 0x000fc800078e00ff */
[----:B------:R-:W-:Y:S01]  /*6520*/  IMAD.X R13, RZ, RZ, RZ, P0 ;  /* 0x000000ffff0d7224 */ /* 0x000fe200000e06ff */
[----:B------:R-:W-:Y:S01]  /*6530*/  IADD3 RZ, P0, R7, R8, RZ ;  /* 0x0000000807ff7210 */ /* 0x000fe20007f1e0ff */
[----:B------:R-:W-:-:S04]  /*6540*/  IMAD.MOV.U32 R12, RZ, RZ, R9 ;  /* 0x000000ffff0c7224 */ /* 0x000fc800078e0009 */
[----:B------:R-:W-:-:S08]  /*6550*/  IMAD.WIDE.U32.X R6, R15, R29, R12, P0 ;  /* 0x0000001d0f067225 */ /* 0x000fd000000e040c */
.L_x_133:
[----:B-1----:R-:W-:Y:S01]  /*6560*/  SHF.R.U64 R6, R6, R25, R7 ;  /* 0x0000001906067219 */ /* 0x002fe20000001207 */
[----:B0-----:R-:W-:Y:S01]  /*6570*/  VIADD R11, R20, 0xffffffff ;  /* 0xffffffff140b7836 */ /* 0x001fe20000000000 */
[----:B------:R-:W-:Y:S01]  /*6580*/  LOP3.LUT R9, R14, R23, RZ, 0xc0, !PT ;  /* 0x000000170e097212 */ /* 0x000fe200078ec0ff */
[----:B------:R-:W-:Y:S02]  /*6590*/  IMAD.MOV R17, RZ, RZ, -R17 ;  /* 0x000000ffff117224 */ /* 0x000fe400078e0a11 */
[----:B------:R-:W-:Y:S02]  /*65a0*/  IMAD.MOV R7, RZ, RZ, -R6 ;  /* 0x000000ffff077224 */ /* 0x000fe400078e0a06 */
[----:B------:R-:W-:Y:S01]  /*65b0*/  IMAD R28, R26, R6, R9 ;  /* 0x000000061a1c7224 */ /* 0x000fe200078e0209 */
[----:B------:R-:W-:Y:S01]  /*65c0*/  LOP3.LUT R9, R16, R11, RZ, 0xc0, !PT ;  /* 0x0000000b10097212 */ /* 0x000fe200078ec0ff */
[----:B---3--:R-:W-:Y:S02]  /*65d0*/  @P2 IMAD R21, R19, R17, R22 ;  /* 0x0000001113152224 */ /* 0x008fe400078e0216 */
[----:B--2---:R-:W-:-:S02]  /*65e0*/  IMAD R6, R7, R27, R18 ;  /* 0x0000001b07067224 */ /* 0x004fc400078e0212 */
[----:B------:R-:W-:Y:S02]  /*65f0*/  IMAD R28, R28, R30, R21 ;  /* 0x0000001e1c1c7224 */ /* 0x000fe400078e0215 */
[----:B------:R-:W-:Y:S02]  /*6600*/  IMAD R7, R6, R20, R9 ;  /* 0x0000001406077224 */ /* 0x000fe400078e0209 */
[----:B------:R-:W-:-:S03]  /*6610*/  IMAD.MOV.U32 R8, RZ, RZ, 0x1 ;  /* 0x00000001ff087424 */ /* 0x000fc600078e00ff */
[----:B------:R-:W-:Y:S02]  /*6620*/  SEL R103, R7, R28, !P2 ;  /* 0x0000001c07677207 */ /* 0x000fe40005000000 */
[----:B------:R-:W-:Y:S02]  /*6630*/  PRMT R6, R8, 0x7610, R6 ;  /* 0x0000761008067816 */ /* 0x000fe40000000006 */
[----:B------:R-:W-:-:S07]  /*6640*/  SEL R28, R28, R7, !P2 ;  /* 0x000000071c1c7207 */ /* 0x000fce0005000000 */
.L_x_131:
[----:B------:R-:W-:Y:S01]  /*6650*/  UIADD3 UR5, UR9, UR5, URZ ;  /* 0x0000000509057290 */ /* 0x000fe2000fffe03f */
[----:B------:R-:W-:Y:S01]  /*6660*/  LOP3.LUT P0, RZ, R6, 0xff, RZ, 0xc0, !PT ;  /* 0x000000ff06ff7812 */ /* 0x000fe2000780c0ff */
[----:B------:R-:W-:Y:S02]  /*6670*/  IMAD.MOV.U32 R102, RZ, RZ, R28 ;  /* 0x000000ffff667224 */ /* 0x000fe400078e001c */
[----:B------:R-:W-:Y:S02]  /*6680*/  USHF.R.U32.HI UR6, URZ, 0x4, UR5 ;  /* 0x000000043f067899 */ /* 0x000fe40008011605 */
[----:B------:R-:W-:Y:S02]  /*6690*/  UISETP.GT.U32.AND UP1, UPT, UR5, 0xf, UPT ;  /* 0x0000000f0500788c */ /* 0x000fe4000bf24070 */
[----:B------:R-:W-:Y:S02]  /*66a0*/  ULOP3.LUT UR6, UR6, 0x1, URZ, 0xc0, !UPT ;  /* 0x0000000106067892 */ /* 0x000fe4000f8ec03f */
[----:B------:R-:W-:-:S02]  /*66b0*/  UISETP.LT.U32.AND UP1, UPT, UR9, 0x10, UP1 ;  /* 0x000000100900788c */ /* 0x000fc40008f21070 */
[----:B------:R-:W-:Y:S02]  /*66c0*/  UISETP.NE.U32.AND UP0, UPT, UR6, 0x1, UPT ;  /* 0x000000010600788c */ /* 0x000fe4000bf05070 */
[----:B------:R-:W-:Y:S02]  /*66d0*/  USEL UR7, URZ, 0x1, !UP1 ;  /* 0x000000013f077887 */ /* 0x000fe4000c800000 */
[----:B------:R-:W-:Y:S02]  /*66e0*/  UISETP.GT.U32.AND UP0, UPT, UR9, 0xf, !UP0 ;  /* 0x0000000f0900788c */ /* 0x000fe4000c704070 */
[----:B------:R-:W-:Y:S02]  /*66f0*/  ULOP3.LUT UR5, UR5, 0xf, URZ, 0xc0, !UPT ;  /* 0x0000000f05057892 */ /* 0x000fe4000f8ec03f */
[----:B------:R-:W-:-:S04]  /*6700*/  USEL UR6, URZ, 0x1, !UP0 ;  /* 0x000000013f067887 */ /* 0x000fc8000c000000 */
[----:B------:R-:W-:Y:S01]  /*6710*/  ULOP3.LUT UR4, UR6, UR4, UR7, 0x96, !UPT ;  /* 0x0000000406047292 */ /* 0x000fe2000f8e9607 */
[----:B------:R-:W-:Y:S11]  /*6720*/  @P0 BRA `(.L_x_134) ;  /* 0xffffffa800640947 */ /* 0x000ff6000383ffff */
[----:B------:R-:W-:Y:S05]  /*6730*/  EXIT ;  /* 0x000000000000794d */ /* 0x000fea0003800000 */
.L_x_4:
[----:B0-----:R-:W-:Y:S01]  /*6740*/  ULDC.64 UR4, c[0x0][0x650] ;  /* 0x0001940000047ab9 */ /* 0x001fe20000000a00 */
        /* <DEDUP_REMOVED lines=25> */
.L_x_136:
[-CC-:B------:R-:W-:Y:S01]  /*68e0*/  SHF.R.U64 R16, R14, R18.reuse, R15.reuse ;  /* 0x000000120e107219 */ /* 0x180fe2000000120f */
[----:B------:R-:W0:Y:S01]  /*68f0*/  LDC R22, c[0x0][0x618] ;  /* 0x00018600ff167b82 */ /* 0x000e220000000800 */
[----:B------:R-:W-:Y:S01]  /*6900*/  SHF.R.U32.HI R7, RZ, R18, R15 ;  /* 0x00000012ff077219 */ /* 0x000fe2000001160f */
[----:B------:R-:W-:Y:S01]  /*6910*/  ULDC UR4, c[0x0][0x150] ;  /* 0x0000540000047ab9 */ /* 0x000fe20000000800 */
[----:B------:R-:W-:Y:S02]  /*6920*/  IADD3 R9, P0, RZ, -R16, RZ ;  /* 0x80000010ff097210 */ /* 0x000fe40007f1e0ff */
[----:B------:R-:W-:-:S03]  /*6930*/  I2FP.F32.U32 R10, R6 ;  /* 0x00000006000a7245 */ /* 0x000fc60000201000 */
[----:B------:R-:W1:Y:S01]  /*6940*/  LDC.64 R24, c[0x0][0x640] ;  /* 0x00019000ff187b82 */ /* 0x000e620000000a00 */
[----:B------:R-:W-:Y:S02]  /*6950*/  IMAD.X R7, RZ, RZ, ~R7, P0 ;  /* 0x000000ffff077224 */ /* 0x000fe400000e0e07 */
[----:B------:R-:W-:Y:S01]  /*6960*/  FMUL R13, R10, UR4 ;  /* 0x000000040a0d7c20 */ /* 0x000fe20008400000 */
[----:B------:R-:W-:Y:S01]  /*6970*/  IMAD.WIDE.U32 R10, R9, R20, R2 ;  /* 0x00000014090a7225 */ /* 0x000fe200078e0002 */
[----:B------:R-:W-:-:S03]  /*6980*/  ULDC UR4, c[0x0][0x154] ;  /* 0x0000550000047ab9 */ /* 0x000fc60000000800 */
[----:B------:R-:W-:Y:S01]  /*6990*/  IMAD R12, R7, R20, RZ ;  /* 0x00000014070c7224 */ /* 0x000fe200078e02ff */
[----:B------:R-:W2:Y:S01]  /*69a0*/  LDC R15, c[0x0][0x144] ;  /* 0x00005100ff0f7b82 */ /* 0x000ea20000000800 */
[----:B------:R-:W3:Y:S02]  /*69b0*/  F2I.U32.TRUNC.NTZ R13, R13 ;  /* 0x0000000d000d7305 */ /* 0x000ee4000020f000 */
[----:B------:R-:W-:Y:S02]  /*69c0*/  IMAD R7, R9, R21, R12 ;  /* 0x0000001509077224 */ /* 0x000fe400078e020c */
[----:B------:R-:W-:Y:S02]  /*69d0*/  IMAD.MOV.U32 R12, RZ, RZ, 0x1 ;  /* 0x00000001ff0c7424 */ /* 0x000fe400078e00ff */
[----:B------:R-:W-:Y:S01]  /*69e0*/  IMAD.IADD R7, R11, 0x1, R7 ;  /* 0x000000010b077824 */ /* 0x000fe200078e0207 */
[----:B------:R-:W4:Y:S04]  /*69f0*/  LDC R18, c[0x0][0x608] ;  /* 0x00018200ff127b82 */ /* 0x000f280000000800 */
[----:B0-----:R-:W-:-:S02]  /*6a00*/  SHF.R.U64 R14, R10, R22, R7 ;  /* 0x000000160a0e7219 */ /* 0x001fc40000001207 */
[----:B------:R-:W-:Y:S02]  /*6a10*/  I2FP.F32.U32 R10, R8 ;  /* 0x00000008000a7245 */ /* 0x000fe40000201000 */
[----:B------:R-:W0:Y:S01]  /*6a20*/  LDC R23, c[0x0][0x658] ;  /* 0x00019600ff177b82 */ /* 0x000e220000000800 */
[----:B-1----:R-:W-:Y:S01]  /*6a30*/  ISETP.NE.U32.AND P0, PT, R24, RZ, PT ;  /* 0x000000ff1800720c */ /* 0x002fe20003f05070 */
[----:B---3--:R-:W-:Y:S01]  /*6a40*/  IMAD.MOV R9, RZ, RZ, -R13 ;  /* 0x000000ffff097224 */ /* 0x008fe200078e0a0d */
[----:B------:R-:W-:Y:S01]  /*6a50*/  SHF.R.U32.HI R7, RZ, R22, R7 ;  /* 0x00000016ff077219 */ /* 0x000fe20000011607 */
[----:B------:R-:W-:Y:S01]  /*6a60*/  FMUL R10, R10, UR4 ;  /* 0x000000040a0a7c20 */ /* 0x000fe20008400000 */
[----:B------:R-:W-:-:S03]  /*6a70*/  ISETP.NE.AND.EX P0, PT, R25, RZ, PT, P0 ;  /* 0x000000ff1900720c */ /* 0x000fc60003f05300 */
[----:B------:R-:W1:Y:S01]  /*6a80*/  LDC R21, c[0x0][0x148] ;  /* 0x00005200ff157b82 */ /* 0x000e620000000800 */
[----:B--2---:R-:W-:Y:S01]  /*6a90*/  IMAD R22, R15, R9, R6 ;  /* 0x000000090f167224 */ /* 0x004fe200078e0206 */
[----:B------:R2:W3:Y:S06]  /*6aa0*/  F2I.U32.TRUNC.NTZ R19, R10 ;  /* 0x0000000a00137305 */ /* 0x0004ec000020f000 */
[----:B------:R-:W1:Y:S01]  /*6ab0*/  LDC R20, c[0x0][0x600] ;  /* 0x00018000ff147b82 */ /* 0x000e620000000800 */
[-CC-:B----4-:R-:W-:Y:S02]  /*6ac0*/  SHF.R.U64 R17, R14, R18.reuse, R7.reuse ;  /* 0x000000120e117219 */ /* 0x190fe40000001207 */
[----:B------:R-:W-:Y:S01]  /*6ad0*/  SHF.R.U32.HI R6, RZ, R18, R7 ;  /* 0x00000012ff067219 */ /* 0x000fe20000011607 */
[----:B------:R-:W-:-:S04]  /*6ae0*/  IMAD.MOV.U32 R18, RZ, RZ, -0x1 ;  /* 0xffffffffff127424 */ /* 0x000fc800078e00ff */
[----:B------:R-:W4:Y:S01]  /*6af0*/  LDC R26, c[0x0][0x648] ;  /* 0x00019200ff1a7b82 */ /* 0x000f220000000800 */
[-C--:B0-----:R-:W-:Y:S02]  /*6b00*/  SHF.L.U32 R9, R18, R23.reuse, RZ ;  /* 0x0000001712097219 */ /* 0x081fe400000006ff */
[-CC-:B------:R-:W-:Y:S02]  /*6b10*/  SHF.R.U64 R18, R17, R23.reuse, R6.reuse ;  /* 0x0000001711127219 */ /* 0x180fe40000001206 */
[-C--:B------:R-:W-:Y:S02]  /*6b20*/  SHF.R.U32.HI R7, RZ, R23.reuse, R6 ;  /* 0x00000017ff077219 */ /* 0x080fe40000011606 */
[----:B------:R-:W-:Y:S01]  /*6b30*/  SHF.L.U32 R23, R12, R23, RZ ;  /* 0x000000170c177219 */ /* 0x000fe200000006ff */
[----:B------:R-:W0:Y:S01]  /*6b40*/  LDC R27, c[0x0][0x638] ;  /* 0x00018e00ff1b7b82 */ /* 0x000e220000000800 */
[----:B------:R-:W-:Y:S01]  /*6b50*/  LOP3.LUT R28, RZ, R9, RZ, 0x33, !PT ;  /* 0x00000009ff1c7212 */ /* 0x000fe200078e33ff */
[----:B------:R-:W-:-:S06]  /*6b60*/  IMAD.MOV.U32 R6, RZ, RZ, R18 ;  /* 0x000000ffff067224 */ /* 0x000fcc00078e0012 */
[----:B------:R-:W0:Y:S01]  /*6b70*/  LDC R29, c[0x0][0x610] ;  /* 0x00018400ff1d7b82 */ /* 0x000e220000000800 */
[----:B--23--:R-:W-:Y:S05]  /*6b80*/  @!P0 BRA `(.L_x_137) ;  /* 0x0000000000288947 */ /* 0x00cfea0003800000 */
[----:B------:R-:W2:Y:S02]  /*6b90*/  LDC R9, c[0x0][0x64c] ;  /* 0x00019300ff097b82 */ /* 0x000ea40000000800 */
[----:B--2---:R-:W-:-:S05]  /*6ba0*/  IADD3 R9, P0, R18, R9, RZ ;  /* 0x0000000912097210 */ /* 0x004fca0007f1e0ff */
        /* <DEDUP_REMOVED lines=8> */
.L_x_137:
[----:B----4-:R-:W-:Y:S01]  /*6c30*/  SHF.R.U64 R7, R6, R26, R7 ;  /* 0x0000001a06077219 */ /* 0x010fe20000001207 */
[----:B-1----:R-:W-:Y:S01]  /*6c40*/  VIADD R13, R20, 0xffffffff ;  /* 0xffffffff140d7836 */ /* 0x002fe20000000000 */
[----:B------:R-:W-:Y:S01]  /*6c50*/  LOP3.LUT R6, R17, R28, RZ, 0xc0, !PT ;  /* 0x0000001c11067212 */ /* 0x000fe200078ec0ff */
[----:B------:R-:W-:Y:S02]  /*6c60*/  IMAD.MOV R19, RZ, RZ, -R19 ;  /* 0x000000ffff137224 */ /* 0x000fe400078e0a13 */
[----:B------:R-:W-:Y:S02]  /*6c70*/  IMAD.MOV R9, RZ, RZ, -R7 ;  /* 0x000000ffff097224 */ /* 0x000fe400078e0a07 */
[----:B------:R-:W-:Y:S01]  /*6c80*/  IMAD R11, R23, R7, R6 ;  /* 0x00000007170b7224 */ /* 0x000fe200078e0206 */
[----:B------:R-:W-:Y:S01]  /*6c90*/  LOP3.LUT R7, R14, R13, RZ, 0xc0, !PT ;  /* 0x0000000d0e077212 */ /* 0x000fe200078ec0ff */
[----:B------:R-:W-:Y:S02]  /*6ca0*/  @P2 IMAD R22, R21, R19, R8 ;  /* 0x0000001315162224 */ /* 0x000fe400078e0208 */
[----:B0-----:R-:W-:-:S02]  /*6cb0*/  IMAD R6, R9, R27, R18 ;  /* 0x0000001b09067224 */ /* 0x001fc400078e0212 */
[----:B------:R-:W-:Y:S02]  /*6cc0*/  IMAD R11, R11, R29, R22 ;  /* 0x0000001d0b0b7224 */ /* 0x000fe400078e0216 */
[----:B------:R-:W-:Y:S02]  /*6cd0*/  IMAD R6, R6, R20, R7 ;  /* 0x0000001406067224 */ /* 0x000fe400078e0207 */
[----:B------:R-:W-:Y:S02]  /*6ce0*/  IMAD.MOV.U32 R9, RZ, RZ, 0x1 ;  /* 0x00000001ff097424 */ /* 0x000fe400078e00ff */
[----:B------:R-:W-:Y:S01]  /*6cf0*/  IMAD.MOV.U32 R10, RZ, RZ, R16 ;  /* 0x000000ffff0a7224 */ /* 0x000fe200078e0010 */
[----:B------:R-:W-:Y:S02]  /*6d00*/  SEL R15, R6, R11, !P2 ;  /* 0x0000000b060f7207 */ /* 0x000fe40005000000 */
[----:B------:R-:W-:-:S07]  /*6d10*/  SEL R11, R11, R6, !P2 ;  /* 0x000000060b0b7207 */ /* 0x000fce0005000000 */
.L_x_135:
[----:B------:R-:W-:-:S08]  /*6d20*/  NOP ;  /* 0x0000000000007918 */ /* 0x000fd00000000000 */
[----:B------:R-:W0:-:S00]  /*6d30*/  USETMAXREG.DEALLOC.CTAPOOL 0x28 ;  /* 0x00000028000079c8 */ /* 0x000e0000080e0500 */
[----:B0-----:R-:W-:-:S13]  /*6d40*/  ISETP.NE.AND P0, PT, R5, RZ, PT ;  /* 0x000000ff0500720c */ /* 0x001fda0003f05270 */
[----:B------:R-:W-:Y:S05]  /*6d50*/  @P0 EXIT ;  /* 0x000000000000094d */ /* 0x000fea0003800000 */
[----:B------:R-:W-:Y:S01]  /*6d60*/  LOP3.LUT P0, RZ, R9, 0xff, RZ, 0xc0, !PT ;  /* 0x000000ff09ff7812 */ /* 0x000fe2000780c0ff */
[----:B------:R-:W-:Y:S02]  /*6d70*/  IMAD.MOV.U32 R12, RZ, RZ, 0x1 ;  /* 0x00000001ff0c7424 */ /* 0x000fe400078e00ff */
[----:B------:R-:W-:-:S10]  /*6d80*/  IMAD.MOV.U32 R5, RZ, RZ, RZ ;  /* 0x000000ffff057224 */ /* 0x000fd400078e00ff */
[----:B------:R-:W-:Y:S05]  /*6d90*/  @!P0 BRA `(.L_x_138) ;  /* 0x0000000c00308947 */ /* 0x000fea0003800000 */
[----:B------:R-:W0:Y:S01]  /*6da0*/  LDC R5, c[0x0][0x28c] ;  /* 0x0000a300ff057b82 */ /* 0x000e220000000800 */
[----:B------:R-:W-:Y:S01]  /*6db0*/  ULDC UR5, c[0x0][0x600] ;  /* 0x0001800000057ab9 */ /* 0x000fe20000000800 */
[----:B------:R-:W-:Y:S01]  /*6dc0*/  ULDC UR4, c[0x0][0xc] ;  /* 0x0000030000047ab9 */ /* 0x000fe20000000800 */
[----:B------:R-:W-:Y:S01]  /*6dd0*/  UIADD3 UR16, UR5, -0x1, URZ ;  /* 0xffffffff05107890 */ /* 0x000fe2000fffe03f */
[C---:B------:R-:W-:Y:S01]  /*6de0*/  LOP3.LUT P4, RZ, R0.reuse, 0x7f, RZ, 0xc0, !PT ;  /* 0x0000007f00ff7812 */ /* 0x040fe2000788c0ff */
[----:B------:R-:W-:Y:S01]  /*6df0*/  ULDC UR6, c[0x0][0x658] ;  /* 0x0001960000067ab9 */ /* 0x000fe20000000800 */
[----:B------:R-:W-:Y:S01]  /*6e00*/  ULDC UR5, c[0x0][0x10] ;  /* 0x0000040000057ab9 */ /* 0x000fe20000000800 */
[----:B------:R-:W-:Y:S01]  /*6e10*/  UMOV UR7, 0xffffffff ;  /* 0xffffffff00077882 */ /* 0x000fe20000000000 */
[----:B------:R-:W-:Y:S01]  /*6e20*/  UMOV UR8, 0x1 ;  /* 0x0000000100087882 */ /* 0x000fe20000000000 */
[----:B------:R-:W-:Y:S01]  /*6e30*/  UIMAD.WIDE.U32 UR4, UR4, UR5, URZ ;  /* 0x00000005040472a5 */ /* 0x000fe2000f8e003f */
[----:B------:R-:W-:Y:S01]  /*6e40*/  LOP3.LUT P0, RZ, R0, 0x1f, RZ, 0xc0, !PT ;  /* 0x0000001f00ff7812 */ /* 0x000fe2000780c0ff */
[----:B------:R-:W-:Y:S01]  /*6e50*/  USHF.L.U32 UR7, UR7, UR6, URZ ;  /* 0x0000000607077299 */ /* 0x000fe2000800063f */
[----:B------:R-:W-:Y:S01]  /*6e60*/  BSSY B0, `(.L_x_138) ;  /* 0x00000bf000007945 */ /* 0x000fe20003800000 */
[----:B------:R-:W-:Y:S01]  /*6e70*/  USHF.L.U32 UR18, UR8, UR6, URZ ;  /* 0x0000000608127299 */ /* 0x000fe2000800063f */
[----:B------:R-:W-:Y:S01]  /*6e80*/  IMAD.MOV.U32 R14, RZ, RZ, 0x1 ;  /* 0x00000001ff0e7424 */ /* 0x000fe200078e00ff */
[----:B------:R-:W-:Y:S01]  /*6e90*/  LOP3.LUT R17, R4, 0x2, RZ, 0xfc, !PT ;  /* 0x0000000204117812 */ /* 0x000fe200078efcff */
[----:B------:R-:W-:Y:S01]  /*6ea0*/  ULDC UR6, c[0x0][0x14] ;  /* 0x0000050000067ab9 */ /* 0x000fe20000000800 */
[----:B------:R-:W-:Y:S01]  /*6eb0*/  PLOP3.LUT P0, PT, P0, P4, PT, 0x8a, 0x0 ;  /* 0x000000000000781c */ /* 0x000fe20000709172 */
[----:B------:R-:W-:Y:S01]  /*6ec0*/  UIMAD.WIDE.U32 UR20, UR4, UR6, URZ ;  /* 0x00000006041472a5 */ /* 0x000fe2000f8e003f */
[----:B------:R-:W-:Y:S01]  /*6ed0*/  IMAD.MOV.U32 R12, RZ, RZ, 0x1 ;  /* 0x00000001ff0c7424 */ /* 0x000fe200078e00ff */
[----:B------:R-:W-:-:S02]  /*6ee0*/  UIMAD UR13, UR5, UR6, URZ ;  /* 0x00000006050d72a4 */ /* 0x000fc4000f8e023f */
[----:B------:R-:W-:Y:S01]  /*6ef0*/  ULOP3.LUT UR17, URZ, UR7, URZ, 0x33, !UPT ;  /* 0x000000073f117292 */ /* 0x000fe2000f8e333f */
[----:B0-----:R-:W-:Y:S01]  /*6f00*/  VIADD R5, R5, 0x3f ;  /* 0x0000003f05057836 */ /* 0x001fe20000000000 */
[----:B------:R-:W-:Y:S01]  /*6f10*/  UIADD3 UR13, UR21, UR13, URZ ;  /* 0x0000000d150d7290 */ /* 0x000fe2000fffe03f */
[----:B------:R-:W-:-:S03]  /*6f20*/  ULDC.64 UR22, c[0x0][0x198] ;  /* 0x0000660000167ab9 */ /* 0x000fc60000000a00 */
[----:B------:R-:W-:-:S04]  /*6f30*/  SHF.R.S32.HI R6, RZ, 0x1f, R5 ;  /* 0x0000001fff067819 */ /* 0x000fc80000011405 */
[----:B------:R-:W-:Y:S01]  /*6f40*/  LEA.HI R6, R6, R5, RZ, 0x6 ;  /* 0x0000000506067211 */ /* 0x000fe200078f30ff */
[----:B------:R-:W-:-:S03]  /*6f50*/  IMAD.MOV.U32 R5, RZ, RZ, RZ ;  /* 0x000000ffff057224 */ /* 0x000fc600078e00ff */
[----:B------:R-:W-:-:S05]  /*6f60*/  SHF.R.S32.HI R16, RZ, 0x6, R6 ;  /* 0x00000006ff107819 */ /* 0x000fca0000011406 */
[----:B------:R-:W-:-:S07]  /*6f70*/  VIADD R13, R16, 0x1 ;  /* 0x00000001100d7836 */ /* 0x000fce0000000000 */
.L_x_150:
[----:B------:R-:W-:-:S03]  /*6f80*/  UMOV UR4, 0xffffffff ;  /* 0xffffffff00047882 */ /* 0x000fc60000000000 */
[----:B------:R-:W-:Y:S05]  /*6f90*/  BRA.DIV UR4, `(.L_x_139) ;  /* 0x0000001604507947 */ /* 0x000fea000b800000 */
[----:B------:R-:W-:-:S13]  /*6fa0*/  ELECT P1, URZ, PT ;  /* 0x00000000003f782f */ /* 0x000fda0003820000 */
.L_x_173:
[----:B------:R-:W0:Y:S01]  /*6fb0*/  LDC R0, c[0x0][0x28c] ;  /* 0x0000a300ff007b82 */ /* 0x000e220000000800 */
[----:B------:R-:W-:Y:S01]  /*6fc0*/  BSSY B1, `(.L_x_140) ;  /* 0x0000037000017945 */ /* 0x000fe20003800000 */
[----:B0-----:R-:W-:-:S13]  /*6fd0*/  ISETP.LT.OR P1, PT, R0, 0x1, !P1 ;  /* 0x000000010000780c */ /* 0x001fda0004f21670 */
[----:B------:R-:W-:Y:S05]  /*6fe0*/  @P1 BRA `(.L_x_141) ;  /* 0x0000000000d01947 */ /* 0x000fea0003800000 */
[----:B------:R-:W-:Y:S02]  /*6ff0*/  IMAD R15, R15, 0x60, RZ ;  /* 0x000000600f0f7824 */ /* 0x000fe400078e02ff */
[----:B------:R-:W-:Y:S02]  /*7000*/  IMAD.SHL.U32 R11, R11, 0x80, RZ ;  /* 0x000000800b0b7824 */ /* 0x000fe400078e00ff */
[----:B------:R-:W-:Y:S02]  /*7010*/  IMAD.MOV.U32 R20, RZ, RZ, RZ ;  /* 0x000000ffff147224 */ /* 0x000fe400078e00ff */
[----:B------:R-:W-:Y:S02]  /*7020*/  IMAD.MOV.U32 R0, RZ, RZ, R13 ;  /* 0x000000ffff007224 */ /* 0x000fe400078e000d */
[----:B------:R-:W-:Y:S02]  /*7030*/  IMAD.MOV.U32 R6, RZ, RZ, R12 ;  /* 0x000000ffff067224 */ /* 0x000fe400078e000c */
[----:B------:R-:W-:-:S07]  /*7040*/  IMAD.MOV.U32 R7, RZ, RZ, R5 ;  /* 0x000000ffff077224 */ /* 0x000fce00078e0005 */
.L_x_145:
[----:B------:R-:W0:Y:S01]  /*7050*/  S2R R9, SR_CgaCtaId ;  /* 0x0000000000097919 */ /* 0x000e220000008800 */
[----:B------:R-:W-:-:S04]  /*7060*/  MOV R8, 0x400 ;  /* 0x0000040000087802 */ /* 0x000fc80000000f00 */
[----:B0-----:R-:W-:Y:S02]  /*7070*/  LEA R18, R9, R8, 0x18 ;  /* 0x0000000809127211 */ /* 0x001fe400078ec0ff */
[----:B------:R-:W-:Y:S01]  /*7080*/  SHF.L.U32 R8, R6, 0x1f, RZ ;  /* 0x0000001f06087819 */ /* 0x000fe200000006ff */
[----:B------:R-:W0:Y:S02]  /*7090*/  @!P4 LDC R9, c[0x0][0x500] ;  /* 0x00014000ff09cb82 */ /* 0x000e240000000800 */
[----:B------:R-:W-:-:S04]  /*70a0*/  IMAD R19, R7, 0x8, R18 ;  /* 0x0000000807137824 */ /* 0x000fc800078e0212 */
[----:B------:R-:W1:Y:S02]  /*70b0*/  SYNCS.PHASECHK.TRANS64.TRYWAIT P1, [R19+URZ+0x80], R8 ;  /* 0x00008008130075a7 */ /* 0x000e64000802017f */
[----:B-1----:R-:W-:Y:S05]  /*70c0*/  @!P1 BRA `(.L_x_142) ;  /* 0x0000001400249947 */ /* 0x002fea0003800000 */
.L_x_174:
[----:B-1----:R-:W-:Y:S01]  /*70d0*/  PRMT R8, R17, 0x9910, RZ ;  /* 0x0000991011087816 */ /* 0x002fe200000000ff */
[----:B0-----:R0:W-:Y:S03]  /*70e0*/  @!P4 SYNCS.ARRIVE.TRANS64 RZ, [R19+URZ], R9 ;  /* 0x0000000913ffc9a7 */ /* 0x0011e6000800003f */
[----:B------:R-:W-:-:S13]  /*70f0*/  ISETP.NE.AND P1, PT, R8, 0x2, PT ;  /* 0x000000020800780c */ /* 0x000fda0003f25270 */
[----:B0-----:R-:W-:Y:S05]  /*7100*/  @P1 BRA `(.L_x_143) ;  /* 0x0000000000041947 */ /* 0x001fea0003800000 */
[----:B------:R-:W-:Y:S01]  /*7110*/  BPT.TRAP 0x1 ;  /* 0x000000040000795c */ /* 0x000fe20000300000 */
.L_x_143:
[----:B------:R-:W-:Y:S05]  /*7120*/  @P0 BRA `(.L_x_144) ;  /* 0x0000000000040947 */ /* 0x000fea0003800000 */
[----:B------:R-:W-:Y:S01]  /*7130*/  BPT.TRAP 0x1 ;  /* 0x000000040000795c */ /* 0x000fe20000300000 */
.L_x_144:
[--C-:B------:R-:W-:Y:S01]  /*7140*/  IMAD R8, R7, 0x2000, R18.reuse ;  /* 0x0000200007087824 */ /* 0x100fe200078e0212 */
[----:B------:R-:W-:Y:S01]  /*7150*/  R2UR UR9, R19 ;  /* 0x00000000130972ca */ /* 0x000fe200000e0000 */
[C---:B------:R-:W-:Y:S01]  /*7160*/  IMAD R18, R7.reuse, 0x1800, R18 ;  /* 0x0000180007127824 */ /* 0x040fe200078e0212 */
[----:B------:R-:W-:Y:S01]  /*7170*/  UIADD3 UR4, UP0, UR22, 0xf0, URZ ;  /* 0x000000f016047890 */ /* 0x000fe2000ff1e03f */
[----:B------:R-:W-:Y:S01]  /*7180*/  VIADD R0, R0, 0xffffffff ;  /* 0xffffffff00007836 */ /* 0x000fe20000000000 */
[----:B------:R-:W-:Y:S01]  /*7190*/  R2UR UR5, R8 ;  /* 0x00000000080572ca */ /* 0x000fe200000e0000 */
[----:B------:R-:W-:Y:S01]  /*71a0*/  UIADD3 UR24, UP1, UR22, 0x1f0, URZ ;  /* 0x000001f016187890 */ /* 0x000fe2000ff3e03f */
[----:B------:R-:W-:Y:S01]  /*71b0*/  R2UR UR8, R18 ;  /* 0x00000000120872ca */ /* 0x000fe200000e0000 */
[----:B------:R-:W-:Y:S01]  /*71c0*/  VIADD R7, R7, 0x1 ;  /* 0x0000000107077836 */ /* 0x000fe20000000000 */
[----:B------:R-:W-:Y:S01]  /*71d0*/  R2UR UR11, R11 ;  /* 0x000000000b0b72ca */ /* 0x000fe200000e0000 */
[----:B------:R-:W-:Y:S01]  /*71e0*/  UIADD3.X UR25, URZ, UR23, URZ, UP1, !UPT ;  /* 0x000000173f197290 */ /* 0x000fe20008ffe43f */
[----:B------:R-:W-:Y:S01]  /*71f0*/  R2UR UR10, R20 ;  /* 0x00000000140a72ca */ /* 0x000fe200000e0000 */
[----:B------:R-:W-:Y:S01]  /*7200*/  UMOV UR6, 0x0 ;  /* 0x0000000000067882 */ /* 0x000fe20000000000 */
[----:B------:R-:W-:Y:S01]  /*7210*/  R2UR UR12, R10 ;  /* 0x000000000a0c72ca */ /* 0x000fe200000e0000 */
[----:B------:R-:W-:Y:S01]  /*7220*/  UMOV UR7, 0x10000000 ;  /* 0x1000000000077882 */ /* 0x000fe20000000000 */
[----:B------:R-:W-:Y:S01]  /*7230*/  R2UR UR19, R15 ;  /* 0x000000000f1372ca */ /* 0x000fe200000e0000 */
[----:B------:R-:W-:Y:S01]  /*7240*/  VIADD R20, R20, 0x40 ;  /* 0x0000004014147836 */ /* 0x000fe20000000000 */
[----:B------:R-:W-:Y:S01]  /*7250*/  ISETP.GT.AND P3, PT, R0, 0x1, PT ;  /* 0x000000010000780c */ /* 0x000fe20003f64270 */
[----:B------:R-:W-:Y:S01]  /*7260*/  UIADD3 UR14, UR5, 0x200, URZ ;  /* 0x00000200050e7890 */ /* 0x000fe2000fffe03f */
[----:B------:R-:W-:Y:S01]  /*7270*/  ISETP.NE.AND P1, PT, R7, 0x10, PT ;  /* 0x000000100700780c */ /* 0x000fe20003f25270 */
[----:B------:R-:W-:-:S02]  /*7280*/  UIADD3.X UR5, URZ, UR23, URZ, UP0, !UPT ;  /* 0x000000173f057290 */ /* 0x000fc400087fe43f */
[----:B------:R-:W-:Y:S01]  /*7290*/  UIADD3 UR15, UR8, 0x20200, URZ ;  /* 0x00020200080f7890 */ /* 0x000fe2000fffe03f */
[----:B------:R-:W-:Y:S02]  /*72a0*/  SEL R9, RZ, 0x1, P1 ;  /* 0x00000001ff097807 */ /* 0x000fe40000800000 */
[----:B------:R-:W-:Y:S01]  /*72b0*/  UMOV UR8, UR14 ;  /* 0x0000000e00087c82 */ /* 0x000fe20008000000 */
[----:B------:R-:W-:Y:S02]  /*72c0*/  SEL R7, R7, RZ, P1 ;  /* 0x000000ff07077207 */ /* 0x000fe40000800000 */
[----:B------:R-:W-:Y:S01]  /*72d0*/  LOP3.LUT R6, R6, R9, RZ, 0x3c, !PT ;  /* 0x0000000906067212 */ /* 0x000fe200078e3cff */
[----:B------:R0:W-:Y:S02]  /*72e0*/  UTMALDG.3D [UR8], [UR4], desc[UR6] ;  /* 0x00000608040075b4 */ /* 0x0001e40008011000 */
[----:B0-----:R-:W-:Y:S01]  /*72f0*/  UMOV UR8, UR15 ;  /* 0x0000000f00087c82 */ /* 0x001fe20008000000 */
[----:B------:R-:W-:-:S02]  /*7300*/  UMOV UR11, UR19 ;  /* 0x00000013000b7c82 */ /* 0x000fc40008000000 */
[----:B------:R0:W-:Y:S02]  /*7310*/  UTMALDG.3D [UR8], [UR24], desc[UR6] ;  /* 0x00000608180075b4 */ /* 0x0001e40008011000 */
[----:B0-----:R-:W-:Y:S05]  /*7320*/  @P3 BRA `(.L_x_145) ;  /* 0xfffffffc00483947 */ /* 0x001fea000383ffff */
.L_x_141:
[----:B------:R-:W-:Y:S05]  /*7330*/  BSYNC B1 ;  /* 0x0000000000017941 */ /* 0x000fea0003800000 */
.L_x_140:
[----:B------:R-:W-:Y:S01]  /*7340*/  LOP3.LUT P3, RZ, R14, 0xff, RZ, 0xc0, !PT ;  /* 0x000000ff0eff7812 */ /* 0x000fe2000786c0ff */
[----:B------:R-:W-:Y:S01]  /*7350*/  IMAD.IADD R5, R16, 0x1, R5 ;  /* 0x0000000110057824 */ /* 0x000fe200078e0205 */
[----:B------:R-:W-:Y:S01]  /*7360*/  IADD3 R2, P5, R2, UR20, RZ ;  /* 0x0000001402027c10 */ /* 0x000fe2000ffbe0ff */
[----:B------:R-:W-:Y:S01]  /*7370*/  ULDC.64 UR4, c[0x0][0x650] ;  /* 0x0001940000047ab9 */ /* 0x000fe20000000a00 */
[----:B------:R-:W-:Y:S01]  /*7380*/  BSSY B1, `(.L_x_146) ;  /* 0x000006a000017945 */ /* 0x000fe20003800000 */
[----:B------:R-:W-:Y:S01]  /*7390*/  IMAD.MOV.U32 R11, RZ, RZ, -0x1 ;  /* 0xffffffffff0b7424 */ /* 0x000fe200078e00ff */
[----:B------:R-:W-:Y:S01]  /*73a0*/  ISETP.GT.U32.AND P1, PT, R5, 0xf, PT ;  /* 0x0000000f0500780c */ /* 0x000fe20003f24070 */
[----:B------:R-:W-:Y:S01]  /*73b0*/  IMAD.MOV.U32 R15, RZ, RZ, -0x1 ;  /* 0xffffffffff0f7424 */ /* 0x000fe200078e00ff */
[----:B------:R-:W-:Y:S01]  /*73c0*/  SHF.R.U32.HI R0, RZ, 0x4, R5 ;  /* 0x00000004ff007819 */ /* 0x000fe20000011605 */
[----:B------:R-:W-:Y:S01]  /*73d0*/  IMAD.MOV.U32 R10, RZ, RZ, -0x1 ;  /* 0xffffffffff0a7424 */ /* 0x000fe200078e00ff */
[----:B------:R-:W-:-:S02]  /*73e0*/  ISETP.LT.U32.AND P1, PT, R16, 0x10, P1 ;  /* 0x000000101000780c */ /* 0x000fc40000f21070 */
[----:B------:R-:W-:Y:S01]  /*73f0*/  IADD3.X R3, R3, UR13, RZ, P5, !PT ;  /* 0x0000000d03037c10 */ /* 0x000fe2000affe4ff */
[----:B------:R-:W0:Y:S01]  /*7400*/  @P3 S2R R7, SR_CgaCtaId ;  /* 0x0000000000073919 */ /* 0x000e220000008800 */
[----:B------:R-:W-:Y:S02]  /*7410*/  @P3 MOV R6, 0x400 ;  /* 0x0000040000063802 */ /* 0x000fe40000000f00 */
[----:B------:R-:W-:Y:S02]  /*7420*/  ISETP.GE.U32.AND P5, PT, R2, UR4, PT ;  /* 0x0000000402007c0c */ /* 0x000fe4000bfa6070 */
[----:B------:R-:W-:Y:S02]  /*7430*/  LOP3.LUT R0, R0, 0x1, RZ, 0xc0, !PT ;  /* 0x0000000100007812 */ /* 0x000fe400078ec0ff */
[----:B------:R-:W-:Y:S02]  /*7440*/  LOP3.LUT R5, R5, 0xf, RZ, 0xc0, !PT ;  /* 0x0000000f05057812 */ /* 0x000fe400078ec0ff */
[----:B------:R-:W-:-:S02]  /*7450*/  PRMT R14, RZ, 0x7610, R14 ;  /* 0x00007610ff0e7816 */ /* 0x000fc4000000000e */
[----:B0-----:R-:W-:Y:S02]  /*7460*/  @P3 LEA R6, R7, R6, 0x18 ;  /* 0x0000000607063211 */ /* 0x001fe400078ec0ff */
[----:B------:R-:W-:Y:S02]  /*7470*/  SEL R7, RZ, 0x1, !P1 ;  /* 0x00000001ff077807 */ /* 0x000fe40004800000 */
[----:B------:R-:W-:Y:S01]  /*7480*/  ISETP.GE.U32.AND.EX P1, PT, R3, UR5, PT, P5 ;  /* 0x0000000503007c0c */ /* 0x000fe2000bf26150 */
[----:B------:R0:W-:Y:S01]  /*7490*/  @P3 SYNCS.ARRIVE.TRANS64.A1T0 RZ, [R6+URZ+0x118], RZ ;  /* 0x000118ff06ff39a7 */ /* 0x0001e2000810003f */
[----:B------:R-:W-:-:S04]  /*74a0*/  ISETP.NE.U32.AND P3, PT, R0, 0x1, PT ;  /* 0x000000010000780c */ /* 0x000fc80003f65070 */
[----:B------:R-:W-:-:S04]  /*74b0*/  ISETP.GT.U32.AND P3, PT, R16, 0xf, !P3 ;  /* 0x0000000f1000780c */ /* 0x000fc80005f64070 */
[----:B------:R-:W-:-:S04]  /*74c0*/  SEL R0, RZ, 0x1, !P3 ;  /* 0x00000001ff007807 */ /* 0x000fc80005800000 */
[----:B------:R-:W-:Y:S02]  /*74d0*/  LOP3.LUT R12, R0, R12, R7, 0x96, !PT ;  /* 0x0000000c000c7212 */ /* 0x000fe400078e9607 */
[----:B------:R-:W-:Y:S01]  /*74e0*/  PRMT R0, RZ, 0x7610, R0 ;  /* 0x00007610ff007816 */ /* 0x000fe20000000000 */
[----:B0-----:R-:W-:Y:S06]  /*74f0*/  @P1 BRA `(.L_x_147) ;  /* 0x0000000400481947 */ /* 0x001fec0003800000 */
[----:B------:R-:W-:Y:S01]  /*7500*/  ULDC.64 UR4, c[0x0][0x628] ;  /* 0x00018a0000047ab9 */ /* 0x000fe20000000a00 */
[----:B------:R-:W0:Y:S01]  /*7510*/  S2R R15, SR_CTAID.X ;  /* 0x00000000000f7919 */ /* 0x000e220000002500 */
[----:B------:R-:W-:Y:S01]  /*7520*/  ISETP.NE.U32.AND P1, PT, RZ, UR4, PT ;  /* 0x00000004ff007c0c */ /* 0x000fe2000bf25070 */
[----:B------:R-:W-:Y:S01]  /*7530*/  ULDC UR7, c[0x0][0x630] ;  /* 0x00018c0000077ab9 */ /* 0x000fe20000000800 */
[----:B------:R-:W-:Y:S01]  /*7540*/  IMAD.MOV.U32 R6, RZ, RZ, R2 ;  /* 0x000000ffff067224 */ /* 0x000fe200078e0002 */
[----:B------:R-:W1:Y:S01]  /*7550*/  S2R R0, SR_CTAID.Y ;  /* 0x0000000000007919 */ /* 0x000e620000002600 */
[----:B------:R-:W-:Y:S01]  /*7560*/  ISETP.NE.AND.EX P1, PT, RZ, UR5, PT, P1 ;  /* 0x00000005ff007c0c */ /* 0x000fe2000bf25310 */
[----:B------:R-:W-:-:S12]  /*7570*/  IMAD.MOV.U32 R7, RZ, RZ, R3 ;  /* 0x000000ffff077224 */ /* 0x000fd800078e0003 */
[----:B------:R-:W-:Y:S05]  /*7580*/  @!P1 BRA `(.L_x_148) ;  /* 0x0000000000289947 */ /* 0x000fea0003800000 */
[----:B------:R-:W-:Y:S02]  /*7590*/  ULDC UR6, c[0x0][0x634] ;  /* 0x00018d0000067ab9 */ /* 0x000fe40000000800 */
[----:B------:R-:W-:-:S05]  /*75a0*/  IADD3 R11, P1, R2, UR6, RZ ;  /* 0x00000006020b7c10 */ /* 0x000fca000ff3e0ff */
[----:B------:R-:W-:-:S04]  /*75b0*/  IMAD.X R19, RZ, RZ, R3, P1 ;  /* 0x000000ffff137224 */ /* 0x000fc800008e0603 */
[----:B------:R-:W-:-:S04]  /*75c0*/  IMAD.WIDE.U32 R8, R19, UR4, RZ ;  /* 0x0000000413087c25 */ /* 0x000fc8000f8e00ff */
[----:B------:R-:W-:-:S04]  /*75d0*/  IMAD.WIDE.U32 R8, P1, R11, UR5, R8 ;  /* 0x000000050b087c25 */ /* 0x000fc8000f820008 */
[----:B------:R-:W-:-:S04]  /*75e0*/  IMAD.WIDE.U32 R10, R11, UR4, RZ ;  /* 0x000000040b0a7c25 */ /* 0x000fc8000f8e00ff */
[----:B------:R-:W-:Y:S01]  /*75f0*/  IMAD.X R7, RZ, RZ, RZ, P1 ;  /* 0x000000ffff077224 */ /* 0x000fe200008e06ff */
[----:B------:R-:W-:Y:S01]  /*7600*/  IADD3 RZ, P1, R11, R8, RZ ;  /* 0x000000080bff7210 */ /* 0x000fe20007f3e0ff */
[----:B------:R-:W-:-:S04]  /*7610*/  IMAD.MOV.U32 R6, RZ, RZ, R9 ;  /* 0x000000ffff067224 */ /* 0x000fc800078e0009 */
[----:B------:R-:W-:-:S08]  /*7620*/  IMAD.WIDE.U32.X R6, R19, UR5, R6, P1 ;  /* 0x0000000513067c25 */ /* 0x000fd000088e0406 */
.L_x_148:
[--C-:B------:R-:W-:Y:S01]  /*7630*/  SHF.R.U64 R10, R6, UR7, R7.reuse ;  /* 0x00000007060a7c19 */ /* 0x100fe20008001207 */
[----:B------:R-:W-:Y:S01]  /*7640*/  ULDC.64 UR4, c[0x0][0x620] ;  /* 0x0001880000047ab9 */ /* 0x000fe20000000a00 */
[----:B------:R-:W-:Y:S01]  /*7650*/  SHF.R.U32.HI R6, RZ, UR7, R7 ;  /* 0x00000007ff067c19 */ /* 0x000fe20008011607 */
[----:B------:R-:W2:Y:S01]  /*7660*/  LDC R22, c[0x0][0x144] ;  /* 0x00005100ff167b82 */ /* 0x000ea20000000800 */
[----:B------:R-:W-:Y:S01]  /*7670*/  IADD3 R9, P1, RZ, -R10, RZ ;  /* 0x8000000aff097210 */ /* 0x000fe20007f3e0ff */
[----:B------:R-:W-:Y:S01]  /*7680*/  ULDC.64 UR8, c[0x0][0x640] ;  /* 0x0001900000087ab9 */ /* 0x000fe20000000a00 */
[----:B0-----:R-:W-:Y:S01]  /*7690*/  I2FP.F32.U32 R11, R15 ;  /* 0x0000000f000b7245 */ /* 0x001fe20000201000 */
[----:B------:R-:W-:Y:S02]  /*76a0*/  ULDC UR6, c[0x0][0x608] ;  /* 0x0001820000067ab9 */ /* 0x000fe40000000800 */
[----:B------:R-:W-:Y:S01]  /*76b0*/  IMAD.X R6, RZ, RZ, ~R6, P1 ;  /* 0x000000ffff067224 */ /* 0x000fe200008e0e06 */
[----:B------:R-:W-:Y:S01]  /*76c0*/  ISETP.NE.U32.AND P1, PT, RZ, UR8, PT ;  /* 0x00000008ff007c0c */ /* 0x000fe2000bf25070 */
[----:B------:R-:W0:Y:S02]  /*76d0*/  LDC R19, c[0x0][0x148] ;  /* 0x00005200ff137b82 */ /* 0x000e240000000800 */
[----:B------:R-:W-:Y:S01]  /*76e0*/  IMAD R8, R6, UR4, RZ ;  /* 0x0000000406087c24 */ /* 0x000fe2000f8e02ff */
[----:B------:R-:W-:Y:S01]  /*76f0*/  ISETP.NE.AND.EX P1, PT, RZ, UR9, PT, P1 ;  /* 0x00000009ff007c0c */ /* 0x000fe2000bf25310 */
[----:B------:R-:W-:Y:S01]  /*7700*/  IMAD.WIDE.U32 R6, R9, UR4, R2 ;  /* 0x0000000409067c25 */ /* 0x000fe2000f8e0002 */
[----:B------:R-:W-:-:S03]  /*7710*/  ULDC UR4, c[0x0][0x150] ;  /* 0x0000540000047ab9 */ /* 0x000fc60000000800 */
[----:B------:R-:W-:Y:S02]  /*7720*/  IMAD R9, R9, UR5, R8 ;  /* 0x0000000509097c24 */ /* 0x000fe4000f8e0208 */
[----:B------:R-:W-:Y:S01]  /*7730*/  FMUL R8, R11, UR4 ;  /* 0x000000040b087c20 */ /* 0x000fe20008400000 */
[----:B------:R-:W-:Y:S01]  /*7740*/  ULDC UR4, c[0x0][0x618] ;  /* 0x0001860000047ab9 */ /* 0x000fe20000000800 */
[----:B------:R-:W-:Y:S01]  /*7750*/  ULDC UR5, c[0x0][0x154] ;  /* 0x0000550000057ab9 */ /* 0x000fe20000000800 */
[----:B------:R-:W-:-:S03]  /*7760*/  IMAD.IADD R7, R7, 0x1, R9 ;  /* 0x0000000107077824 */ /* 0x000fc600078e0209 */
[----:B------:R-:W3:Y:S02]  /*7770*/  F2I.U32.TRUNC.NTZ R8, R8 ;  /* 0x0000000800087305 */ /* 0x000ee4000020f000 */
[----:B------:R-:W-:Y:S02]  /*7780*/  SHF.R.U64 R11, R6, UR4, R7 ;  /* 0x00000004060b7c19 */ /* 0x000fe40008001207 */
[----:B-1----:R-:W-:-:S05]  /*7790*/  I2FP.F32.U32 R6, R0 ;  /* 0x0000000000067245 */ /* 0x002fca0000201000 */
[----:B------:R-:W-:Y:S01]  /*77a0*/  FMUL R21, R6, UR5 ;  /* 0x0000000506157c20 */ /* 0x000fe20008400000 */
[----:B------:R-:W-:Y:S01]  /*77b0*/  SHF.R.U32.HI R6, RZ, UR4, R7 ;  /* 0x00000004ff067c19 */ /* 0x000fe20008011607 */
[----:B------:R-:W-:-:S03]  /*77c0*/  ULDC UR4, c[0x0][0x658] ;  /* 0x0001960000047ab9 */ /* 0x000fc60000000800 */
[--C-:B------:R-:W-:Y:S01]  /*77d0*/  SHF.R.U64 R20, R11, UR6, R6.reuse ;  /* 0x000000060b147c19 */ /* 0x100fe20008001206 */
[----:B------:R-:W1:Y:S01]  /*77e0*/  F2I.U32.TRUNC.NTZ R21, R21 ;  /* 0x0000001500157305 */ /* 0x000e62000020f000 */
[----:B------:R-:W-:Y:S01]  /*77f0*/  SHF.R.U32.HI R7, RZ, UR6, R6 ;  /* 0x00000006ff077c19 */ /* 0x000fe20008011606 */
[----:B---3--:R-:W-:-:S03]  /*7800*/  IMAD.MOV R8, RZ, RZ, -R8 ;  /* 0x000000ffff087224 */ /* 0x008fc600078e0a08 */
[----:B------:R-:W-:Y:S01]  /*7810*/  SHF.R.U64 R18, R20, UR4, R7 ;  /* 0x0000000414127c19 */ /* 0x000fe20008001207 */
[----:B--2---:R-:W-:Y:S01]  /*7820*/  IMAD R15, R22, R8, R15 ;  /* 0x00000008160f7224 */ /* 0x004fe200078e020f */
[----:B------:R-:W-:-:S03]  /*7830*/  SHF.R.U32.HI R23, RZ, UR4, R7 ;  /* 0x00000004ff177c19 */ /* 0x000fc60008011607 */
[----:B------:R-:W-:Y:S02]  /*7840*/  IMAD.MOV.U32 R6, RZ, RZ, R18 ;  /* 0x000000ffff067224 */ /* 0x000fe400078e0012 */
[----:B------:R-:W-:Y:S01]  /*7850*/  IMAD.MOV.U32 R7, RZ, RZ, R23 ;  /* 0x000000ffff077224 */ /* 0x000fe200078e0017 */
[----:B-1----:R-:W-:Y:S06]  /*7860*/  @!P1 BRA `(.L_x_149) ;  /* 0x0000000000289947 */ /* 0x002fec0003800000 */
[----:B------:R-:W-:Y:S02]  /*7870*/  ULDC UR4, c[0x0][0x64c] ;  /* 0x0001930000047ab9 */ /* 0x000fe40000000800 */
[----:B------:R-:W-:-:S05]  /*7880*/  IADD3 R7, P1, R18, UR4, RZ ;  /* 0x0000000412077c10 */ /* 0x000fca000ff3e0ff */
[----:B------:R-:W-:-:S04]  /*7890*/  IMAD.X R23, RZ, RZ, R23, P1 ;  /* 0x000000ffff177224 */ /* 0x000fc800008e0617 */
[----:B------:R-:W-:-:S04]  /*78a0*/  IMAD.WIDE.U32 R8, R23, UR8, RZ ;  /* 0x0000000817087c25 */ /* 0x000fc8000f8e00ff */
[----:B------:R-:W-:-:S04]  /*78b0*/  IMAD.WIDE.U32 R8, P1, R7, UR9, R8 ;  /* 0x0000000907087c25 */ /* 0x000fc8000f820008 */
[----:B------:R-:W-:-:S04]  /*78c0*/  IMAD.WIDE.U32 R6, R7, UR8, RZ ;  /* 0x0000000807067c25 */ /* 0x000fc8000f8e00ff */
[----:B------:R-:W-:Y:S01]  /*78d0*/  IMAD.MOV.U32 R6, RZ, RZ, R9 ;  /* 0x000000ffff067224 */ /* 0x000fe200078e0009 */
[----:B------:R-:W-:Y:S01]  /*78e0*/  IADD3 RZ, P3, R7, R8, RZ ;  /* 0x0000000807ff7210 */ /* 0x000fe20007f7e0ff */
[----:B------:R-:W-:-:S04]  /*78f0*/  IMAD.X R7, RZ, RZ, RZ, P1 ;  /* 0x000000ffff077224 */ /* 0x000fc800008e06ff */
[----:B------:R-:W-:-:S08]  /*7900*/  IMAD.WIDE.U32.X R6, R23, UR9, R6, P3 ;  /* 0x0000000917067c25 */ /* 0x000fd000098e0406 */
.L_x_149:
[----:B------:R-:W-:Y:S01]  /*7910*/  ULDC UR4, c[0x0][0x648] ;  /* 0x0001920000047ab9 */ /* 0x000fe20000000800 */
[----:B------:R-:W-:Y:S01]  /*7920*/  LOP3.LUT R20, R20, UR17, RZ, 0xc0, !PT ;  /* 0x0000001114147c12 */ /* 0x000fe2000f8ec0ff */
[----:B------:R-:W-:Y:S01]  /*7930*/  IMAD.MOV R21, RZ, RZ, -R21 ;  /* 0x000000ffff157224 */ /* 0x000fe200078e0a15 */
[----:B------:R-:W-:Y:S01]  /*7940*/  SHF.R.U64 R7, R6, UR4, R7 ;  /* 0x0000000406077c19 */ /* 0x000fe20008001207 */
[----:B------:R-:W-:Y:S01]  /*7950*/  ULDC UR4, c[0x0][0x638] ;  /* 0x00018e0000047ab9 */ /* 0x000fe20000000800 */
[----:B------:R-:W-:Y:S01]  /*7960*/  ULDC UR5, c[0x0][0x610] ;  /* 0x0001840000057ab9 */ /* 0x000fe20000000800 */
[----:B0-----:R-:W-:Y:S02]  /*7970*/  @P2 IMAD R15, R19, R21, R0 ;  /* 0x00000015130f2224 */ /* 0x001fe400078e0200 */
[----:B------:R-:W-:Y:S02]  /*7980*/  IMAD.MOV R9, RZ, RZ, -R7 ;  /* 0x000000ffff097224 */ /* 0x000fe400078e0a07 */
[----:B------:R-:W-:Y:S01]  /*7990*/  IMAD R20, R7, UR18, R20 ;  /* 0x0000001207147c24 */ /* 0x000fe2000f8e0214 */
[----:B------:R-:W-:Y:S01]  /*79a0*/  LOP3.LUT R7, R11, UR16, RZ, 0xc0, !PT ;  /* 0x000000100b077c12 */ /* 0x000fe2000f8ec0ff */
[----:B------:R-:W-:Y:S01]  /*79b0*/  IMAD R18, R9, UR4, R18 ;  /* 0x0000000409127c24 */ /* 0x000fe2000f8e0212 */
[----:B------:R-:W-:Y:S01]  /*79c0*/  ULDC UR4, c[0x0][0x600] ;  /* 0x0001800000047ab9 */ /* 0x000fe20000000800 */
[----:B------:R-:W-:-:S02]  /*79d0*/  IMAD R11, R20, UR5, R15 ;  /* 0x00000005140b7c24 */ /* 0x000fc4000f8e020f */
[----:B------:R-:W-:Y:S02]  /*79e0*/  IMAD R18, R18, UR4, R7 ;  /* 0x0000000412127c24 */ /* 0x000fe4000f8e0207 */
[----:B------:R-:W-:-:S03]  /*79f0*/  IMAD.MOV.U32 R0, RZ, RZ, 0x1 ;  /* 0x00000001ff007424 */ /* 0x000fc600078e00ff */
[----:B------:R-:W-:Y:S02]  /*7a00*/  SEL R15, R18, R11, !P2 ;  /* 0x0000000b120f7207 */ /* 0x000fe40005000000 */
[----:B------:R-:W-:-:S07]  /*7a10*/  SEL R11, R11, R18, !P2 ;  /* 0x000000120b0b7207 */ /* 0x000fce0005000000 */
.L_x_147:
[----:B------:R-:W-:Y:S05]  /*7a20*/  BSYNC B1 ;  /* 0x0000000000017941 */ /* 0x000fea0003800000 */
.L_x_146:
[----:B------:R-:W-:-:S13]  /*7a30*/  LOP3.LUT P1, RZ, R0, 0xff, RZ, 0xc0, !PT ;  /* 0x000000ff00ff7812 */ /* 0x000fda000782c0ff */
[----:B------:R-:W-:Y:S05]  /*7a40*/  @P1 BRA `(.L_x_150) ;  /* 0xfffffff4004c1947 */ /* 0x000fea000383ffff */
[----:B------:R-:W-:Y:S05]  /*7a50*/  BSYNC B0 ;  /* 0x0000000000007941 */ /* 0x000fea0003800000 */
.L_x_138:
[----:B------:R-:W-:-:S03]  /*7a60*/  UMOV UR4, 0xffffffff ;  /* 0xffffffff00047882 */ /* 0x000fc60000000000 */
[----:B------:R-:W-:Y:S05]  /*7a70*/  BRA.DIV UR4, `(.L_x_151) ;  /* 0x0000000a04cc7947 */ /* 0x000fea000b800000 */
[----:B------:R-:W-:-:S13]  /*7a80*/  ELECT P0, URZ, PT ;  /* 0x00000000003f782f */ /* 0x000fda0003800000 */
.L_x_177:
[----:B------:R-:W-:Y:S04]  /*7a90*/  BSSY B0, `(.L_x_152) ;  /* 0x0000097000007945 */ /* 0x000fe80003800000 */
[----:B------:R-:W-:Y:S05]  /*7aa0*/  @!P0 BRA `(.L_x_153) ;  /* 0x0000000800548947 */ /* 0x000fea0003800000 */
[----:B------:R-:W-:-:S04]  /*7ab0*/  LOP3.LUT R4, R4, 0x2, RZ, 0xfc, !PT ;  /* 0x0000000204047812 */ /* 0x000fc800078efcff */
[----:B------:R-:W-:-:S13]  /*7ac0*/  ISETP.NE.AND P0, PT, R4, 0x3, PT ;  /* 0x000000030400780c */ /* 0x000fda0003f05270 */
[----:B------:R-:W-:Y:S05]  /*7ad0*/  @!P0 BRA `(.L_x_154) ;  /* 0x0000000000048947 */ /* 0x000fea0003800000 */
[----:B------:R-:W-:Y:S01]  /*7ae0*/  BPT.TRAP 0x1 ;  /* 0x000000040000795c */ /* 0x000fe20000300000 */
.L_x_154:
[----:B------:R-:W0:Y:S01]  /*7af0*/  S2R R3, SR_CgaCtaId ;  /* 0x0000000000037919 */ /* 0x000e220000008800 */
[----:B------:R-:W-:Y:S02]  /*7b00*/  MOV R0, 0x400 ;  /* 0x0000040000007802 */ /* 0x000fe40000000f00 */
[----:B------:R-:W-:Y:S02]  /*7b10*/  SHF.L.U32 R2, R12, 0x1f, RZ ;  /* 0x0000001f0c027819 */ /* 0x000fe400000006ff */
[----:B0-----:R-:W-:-:S05]  /*7b20*/  LEA R0, R3, R0, 0x18 ;  /* 0x0000000003007211 */ /* 0x001fca00078ec0ff */
[----:B------:R-:W-:-:S04]  /*7b30*/  VIADD R0, R0, 0x80 ;  /* 0x0000008000007836 */ /* 0x000fc80000000000 */
[C---:B------:R-:W-:Y:S02]  /*7b40*/  IMAD R7, R5.reuse, 0x8, R0 ;  /* 0x0000000805077824 */ /* 0x040fe400078e0200 */
[----:B------:R-:W-:Y:S02]  /*7b50*/  VIADD R5, R5, 0x1 ;  /* 0x0000000105057836 */ /* 0x000fe40000000000 */
[----:B------:R-:W0:Y:S03]  /*7b60*/  SYNCS.PHASECHK.TRANS64.TRYWAIT P0, [R7+URZ], R2 ;  /* 0x00000002070075a7 */ /* 0x000e26000800017f */
[----:B------:R-:W-:-:S04]  /*7b70*/  ISETP.NE.AND P1, PT, R5, 0x10, PT ;  /* 0x000000100500780c */ /* 0x000fc80003f25270 */
[----:B------:R-:W-:Y:S02]  /*7b80*/  SEL R3, RZ, 0x1, P1 ;  /* 0x00000001ff037807 */ /* 0x000fe40000800000 */
[----:B------:R-:W-:Y:S02]  /*7b90*/  SEL R5, R5, RZ, P1 ;  /* 0x000000ff05057207 */ /* 0x000fe40000800000 */
[----:B------:R-:W-:-:S03]  /*7ba0*/  LOP3.LUT R12, R12, R3, RZ, 0x3c, !PT ;  /* 0x000000030c0c7212 */ /* 0x000fc600078e3cff */
[----:B------:R-:W-:Y:S01]  /*7bb0*/  IMAD R9, R5, 0x8, R0 ;  /* 0x0000000805097824 */ /* 0x000fe200078e0200 */
[----:B------:R-:W-:Y:S01]  /*7bc0*/  SHF.L.U32 R4, R12, 0x1f, RZ ;  /* 0x0000001f0c047819 */ /* 0x000fe200000006ff */
[----:B0-----:R-:W-:Y:S06]  /*7bd0*/  @!P0 BRA `(.L_x_155) ;  /* 0x0000000800988947 */ /* 0x001fec0003800000 */
.L_x_178:
[----:B------:R-:W1:Y:S01]  /*7be0*/  SYNCS.PHASECHK.TRANS64.TRYWAIT P0, [R9+URZ], R4 ;  /* 0x00000004090075a7 */ /* 0x000e62000800017f */
[----:B0-----:R-:W-:-:S05]  /*7bf0*/  VIADD R2, R5, 0x1 ;  /* 0x0000000105027836 */ /* 0x001fca0000000000 */
[----:B------:R-:W-:-:S04]  /*7c00*/  ISETP.NE.AND P1, PT, R2, 0x10, PT ;  /* 0x000000100200780c */ /* 0x000fc80003f25270 */
[----:B------:R-:W-:Y:S02]  /*7c10*/  SEL R3, RZ, 0x1, P1 ;  /* 0x00000001ff037807 */ /* 0x000fe40000800000 */
[----:B------:R-:W-:Y:S02]  /*7c20*/  SEL R7, R2, RZ, P1 ;  /* 0x000000ff02077207 */ /* 0x000fe40000800000 */
[----:B------:R-:W-:-:S03]  /*7c30*/  LOP3.LUT R12, R12, R3, RZ, 0x3c, !PT ;  /* 0x000000030c0c7212 */ /* 0x000fc600078e3cff */
[----:B------:R-:W-:Y:S01]  /*7c40*/  IMAD R6, R7, 0x8, R0 ;  /* 0x0000000807067824 */ /* 0x000fe200078e0200 */
[----:B------:R-:W-:Y:S01]  /*7c50*/  SHF.L.U32 R5, R12, 0x1f, RZ ;  /* 0x0000001f0c057819 */ /* 0x000fe200000006ff */
[----:B-1----:R-:W-:Y:S06]  /*7c60*/  @!P0 BRA `(.L_x_156) ;  /* 0x0000000800888947 */ /* 0x002fec0003800000 */
.L_x_179:
[----:B------:R-:W1:Y:S01]  /*7c70*/  SYNCS.PHASECHK.TRANS64.TRYWAIT P0, [R6+URZ], R5 ;  /* 0x00000005060075a7 */ /* 0x000e62000800017f */
[----:B------:R-:W-:-:S05]  /*7c80*/  VIADD R2, R7, 0x1 ;  /* 0x0000000107027836 */ /* 0x000fca0000000000 */
[----:B------:R-:W-:-:S04]  /*7c90*/  ISETP.NE.AND P1, PT, R2, 0x10, PT ;  /* 0x000000100200780c */ /* 0x000fc80003f25270 */
[----:B------:R-:W-:Y:S02]  /*7ca0*/  SEL R3, RZ, 0x1, P1 ;  /* 0x00000001ff037807 */ /* 0x000fe40000800000 */
[----:B------:R-:W-:Y:S02]  /*7cb0*/  SEL R7, R2, RZ, P1 ;  /* 0x000000ff02077207 */ /* 0x000fe40000800000 */
[----:B------:R-:W-:-:S03]  /*7cc0*/  LOP3.LUT R12, R12, R3, RZ, 0x3c, !PT ;  /* 0x000000030c0c7212 */ /* 0x000fc600078e3cff */
[----:B0-----:R-:W-:Y:S01]  /*7cd0*/  IMAD R9, R7, 0x8, R0 ;  /* 0x0000000807097824 */ /* 0x001fe200078e0200 */
[----:B------:R-:W-:Y:S01]  /*7ce0*/  SHF.L.U32 R4, R12, 0x1f, RZ ;  /* 0x0000001f0c047819 */ /* 0x000fe200000006ff */
[----:B-1----:R-:W-:Y:S06]  /*7cf0*/  @!P0 BRA `(.L_x_157) ;  /* 0x0000000800788947 */ /* 0x002fec0003800000 */
.L_x_180:
        /* <DEDUP_REMOVED lines=9> */
.L_x_181:
        /* <DEDUP_REMOVED lines=9> */
.L_x_182:
        /* <DEDUP_REMOVED lines=9> */
.L_x_183:
        /* <DEDUP_REMOVED lines=9> */
.L_x_184:
        /* <DEDUP_REMOVED lines=9> */
.L_x_185:
        /* <DEDUP_REMOVED lines=9> */
.L_x_186:
        /* <DEDUP_REMOVED lines=9> */
.L_x_187:
        /* <DEDUP_REMOVED lines=9> */
.L_x_188:
        /* <DEDUP_REMOVED lines=9> */
.L_x_189:
        /* <DEDUP_REMOVED lines=9> */
.L_x_190:
        /* <DEDUP_REMOVED lines=9> */
.L_x_191:
[----:B------:R-:W1:Y:S01]  /*8330*/  SYNCS.PHASECHK.TRANS64.TRYWAIT P0, [R6+URZ], R5 ;  /* 0x00000005060075a7 */ /* 0x000e62000800017f */
[----:B------:R-:W-:-:S05]  /*8340*/  VIADD R2, R7, 0x1 ;  /* 0x0000000107027836 */ /* 0x000fca0000000000 */
[----:B------:R-:W-:-:S04]  /*8350*/  ISETP.NE.AND P1, PT, R2, 0x10, PT ;  /* 0x000000100200780c */ /* 0x000fc80003f25270 */
[----:B0-----:R-:W-:Y:S02]  /*8360*/  SEL R4, RZ, 0x1, P1 ;  /* 0x00000001ff047807 */ /* 0x001fe40000800000 */
[----:B------:R-:W-:Y:S02]  /*8370*/  SEL R3, R2, RZ, P1 ;  /* 0x000000ff02037207 */ /* 0x000fe40000800000 */
[----:B------:R-:W-:Y:S01]  /*8380*/  LOP3.LUT R4, R11, R4, RZ, 0x3c, !PT ;  /* 0x000000040b047212 */ /* 0x000fe200078e3cff */
[----:B-1----:R-:W-:Y:S06]  /*8390*/  @!P0 BRA `(.L_x_169) ;  /* 0x0000000400c08947 */ /* 0x002fec0003800000 */
.L_x_192:
[----:B------:R-:W-:Y:S01]  /*83a0*/  IMAD R3, R3, 0x8, R0 ;  /* 0x0000000803037824 */ /* 0x000fe200078e0200 */
[----:B------:R-:W-:-:S07]  /*83b0*/  SHF.L.U32 R0, R4, 0x1f, RZ ;  /* 0x0000001f04007819 */ /* 0x000fce00000006ff */
.L_x_170:
[----:B-1----:R1:W2:Y:S02]  /*83c0*/  SYNCS.PHASECHK.TRANS64.TRYWAIT P0, [R3+URZ], R0 ;  /* 0x00000000030075a7 */ /* 0x0022a4000800017f */
[----:B--2---:R-:W-:Y:S05]  /*83d0*/  @!P0 NANOSLEEP.SYNCS 0x989680 ;  /* 0x009896800000895d */ /* 0x004fea0003900000 */
[----:B------:R-:W2:Y:S02]  /*83e0*/  @!P0 SYNCS.PHASECHK.TRANS64 P0, [R3+URZ], R0 ;  /* 0x00000000030085a7 */ /* 0x000ea4000800007f */
[----:B--2---:R-:W-:Y:S05]  /*83f0*/  @!P0 BRA `(.L_x_170) ;  /* 0xfffffffc00f08947 */ /* 0x004fea000383ffff */
.L_x_153:
[----:B------:R-:W-:Y:S05]  /*8400*/  BSYNC B0 ;  /* 0x0000000000007941 */ /* 0x000fea0003800000 */
.L_x_152:
[----:B------:R-:W-:Y:S05]  /*8410*/  EXIT ;  /* 0x000000000000794d */ /* 0x000fea0003800000 */
.L_x_18:
[----:B-1----:R-:W-:-:S04]  /*8420*/  IMAD.U32 R7, RZ, RZ, UR6 ;  /* 0x00000006ff077e24 */ /* 0x002fc8000f8e00ff */
[----:B------:R1:W3:Y:S03]  /*8430*/  SYNCS.PHASECHK.TRANS64.TRYWAIT P0, [R7+URZ], R6 ;  /* 0x00000006070075a7 */ /* 0x0002e6000800017f */
[----:B---3--:R-:W-:Y:S05]  /*8440*/  @!P0 NANOSLEEP.SYNCS 0x989680 ;  /* 0x009896800000895d */ /* 0x008fea0003900000 */
[----:B------:R-:W3:Y:S02]  /*8450*/  @!P0 SYNCS.PHASECHK.TRANS64 P0, [R7+URZ], R6 ;  /* 0x00000006070085a7 */ /* 0x000ee4000800007f */
[----:B---3--:R-:W-:Y:S05]  /*8460*/  @!P0 BRA `(.L_x_18) ;  /* 0xfffffffc00ec8947 */ /* 0x008fea000383ffff */
[----:B------:R-:W-:Y:S05]  /*8470*/  BRA `(.L_x_17) ;  /* 0xffffff90005c7947 */ /* 0x000fea000383ffff */
.L_x_24:
[----:B-1----:R-:W-:-:S04]  /*8480*/  IMAD.U32 R8, RZ, RZ, UR12 ;  /* 0x0000000cff087e24 */ /* 0x002fc8000f8e00ff */
[----:B------:R1:W3:Y:S03]  /*8490*/  SYNCS.PHASECHK.TRANS64.TRYWAIT P0, [R8+URZ], R7 ;  /* 0x00000007080075a7 */ /* 0x0002e6000800017f */
[----:B---3--:R-:W-:Y:S05]  /*84a0*/  @!P0 NANOSLEEP.SYNCS 0x989680 ;  /* 0x009896800000895d */ /* 0x008fea0003900000 */
[----:B------:R-:W3:Y:S02]  /*84b0*/  @!P0 SYNCS.PHASECHK.TRANS64 P0, [R8+URZ], R7 ;  /* 0x00000007080085a7 */ /* 0x000ee4000800007f */
[----:B---3--:R-:W-:Y:S05]  /*84c0*/  @!P0 BRA `(.L_x_24) ;  /* 0xfffffffc00ec8947 */ /* 0x008fea000383ffff */
[----:B------:R-:W-:Y:S05]  /*84d0*/  BRA `(.L_x_23) ;  /* 0xffffff9800407947 */ /* 0x000fea000383ffff */
.L_x_139:
[----:B------:R-:W-:Y:S01]  /*84e0*/  BSSY B1, `(.L_x_171) ;  /* 0x0000006000017945 */ /* 0x000fe20003800000 */
[----:B------:R-:W-:-:S07]  /*84f0*/  IMAD.MOV.U32 R0, RZ, RZ, -0x1 ;  /* 0xffffffffff007424 */ /* 0x000fce00078e00ff */
[----:B------:R-:W-:Y:S05]  /*8500*/  WARPSYNC.COLLECTIVE R0, `(.L_x_172) ;  /* 0x00000000000c7348 */ /* 0x000fea0003c00000 */
[----:B------:R-:W-:Y:S02]  /*8510*/  ELECT P1, UR62, PT ;  /* 0x00000000003e782f */ /* 0x000fe40003820000 */
[----:B------:R-:W-:Y:S01]  /*8520*/  MOV R0, UR62 ;  /* 0x0000003e00007c02 */ /* 0x000fe20008000f00 */
[----:B------:R-:W-:Y:S10]  /*8530*/  ENDCOLLECTIVE ;  /* 0x000000000000791b */ /* 0x000ff40003800000 */
.L_x_172:
[----:B------:R-:W-:Y:S05]  /*8540*/  BSYNC B1 ;  /* 0x0000000000017941 */ /* 0x000fea0003800000 */
.L_x_171:
[----:B------:R-:W-:Y:S05]  /*8550*/  BRA `(.L_x_173) ;  /* 0xffffffe800947947 */ /* 0x000fea000383ffff */
.L_x_142:
[----:B-1----:R1:W2:Y:S02]  /*8560*/  SYNCS.PHASECHK.TRANS64.TRYWAIT P1, [R19+URZ+0x80], R8 ;  /* 0x00008008130075a7 */ /* 0x0022a4000802017f */
[----:B--2---:R-:W-:Y:S05]  /*8570*/  @!P1 NANOSLEEP.SYNCS 0x989680 ;  /* 0x009896800000995d */ /* 0x004fea0003900000 */
[----:B------:R-:W2:Y:S02]  /*8580*/  @!P1 SYNCS.PHASECHK.TRANS64 P1, [R19+URZ+0x80], R8 ;  /* 0x00008008130095a7 */ /* 0x000ea4000802007f */
[----:B--2---:R-:W-:Y:S05]  /*8590*/  @!P1 BRA `(.L_x_142) ;  /* 0xfffffffc00f09947 */ /* 0x004fea000383ffff */
[----:B------:R-:W-:Y:S05]  /*85a0*/  BRA `(.L_x_174) ;  /* 0xffffffe800c87947 */ /* 0x000fea000383ffff */
.L_x_151:
[----:B------:R-:W-:Y:S01]  /*85b0*/  BSSY B0, `(.L_x_175) ;  /* 0x0000006000007945 */ /* 0x000fe20003800000 */
[----:B------:R-:W-:-:S07]  /*85c0*/  IMAD.MOV.U32 R0, RZ, RZ, -0x1 ;  /* 0xffffffffff007424 */ /* 0x000fce00078e00ff */
[----:B------:R-:W-:Y:S05]  /*85d0*/  WARPSYNC.COLLECTIVE R0, `(.L_x_176) ;  /* 0x00000000000c7348 */ /* 0x000fea0003c00000 */
[----:B------:R-:W-:Y:S02]  /*85e0*/  ELECT P1, UR62, PT ;  /* 0x00000000003e782f */ /* 0x000fe40003820000 */
[----:B------:R-:W-:Y:S01]  /*85f0*/  MOV R0, UR62 ;  /* 0x0000003e00007c02 */ /* 0x000fe20008000f00 */
[----:B------:R-:W-:Y:S10]  /*8600*/  ENDCOLLECTIVE ;  /* 0x000000000000791b */ /* 0x000ff40003800000 */
.L_x_176:
[----:B------:R-:W-:Y:S05]  /*8610*/  BSYNC B0 ;  /* 0x0000000000007941 */ /* 0x000fea0003800000 */
.L_x_175:
[----:B------:R-:W-:Y:S01]  /*8620*/  PLOP3.LUT P0, PT, P1, PT, PT, 0x80, 0x0 ;  /* 0x000000000000781c */ /* 0x000fe20000f0f070 */
[----:B------:R-:W-:-:S12]  /*8630*/  BRA `(.L_x_177) ;  /* 0xfffffff400147947 */ /* 0x000fd8000383ffff */
.L_x_155:
[----:B0-----:R0:W1:Y:S02]  /*8640*/  SYNCS.PHASECHK.TRANS64.TRYWAIT P0, [R7+URZ], R2 ;  /* 0x00000002070075a7 */ /* 0x001064000800017f */
[----:B-1----:R-:W-:Y:S05]  /*8650*/  @!P0 NANOSLEEP.SYNCS 0x989680 ;  /* 0x009896800000895d */ /* 0x002fea0003900000 */
[----:B------:R-:W1:Y:S02]  /*8660*/  @!P0 SYNCS.PHASECHK.TRANS64 P0, [R7+URZ], R2 ;  /* 0x00000002070085a7 */ /* 0x000e64000800007f */
[----:B-1----:R-:W-:Y:S05]  /*8670*/  @!P0 BRA `(.L_x_155) ;  /* 0xfffffffc00f08947 */ /* 0x002fea000383ffff */
[----:B------:R-:W-:Y:S05]  /*8680*/  BRA `(.L_x_178) ;  /* 0xfffffff400547947 */ /* 0x000fea000383ffff */
.L_x_156:
[----:B0-----:R0:W1:Y:S02]  /*8690*/  SYNCS.PHASECHK.TRANS64.TRYWAIT P0, [R9+URZ], R4 ;  /* 0x00000004090075a7 */ /* 0x001064000800017f */
[----:B-1----:R-:W-:Y:S05]  /*86a0*/  @!P0 NANOSLEEP.SYNCS 0x989680 ;  /* 0x009896800000895d */ /* 0x002fea0003900000 */
[----:B------:R-:W1:Y:S02]  /*86b0*/  @!P0 SYNCS.PHASECHK.TRANS64 P0, [R9+URZ], R4 ;  /* 0x00000004090085a7 */ /* 0x000e64000800007f */
[----:B-1----:R-:W-:Y:S05]  /*86c0*/  @!P0 BRA `(.L_x_156) ;  /* 0xfffffffc00f08947 */ /* 0x002fea000383ffff */
[----:B------:R-:W-:Y:S05]  /*86d0*/  BRA `(.L_x_179) ;  /* 0xfffffff400647947 */ /* 0x000fea000383ffff */
.L_x_157:
[----:B0-----:R0:W1:Y:S02]  /*86e0*/  SYNCS.PHASECHK.TRANS64.TRYWAIT P0, [R6+URZ], R5 ;  /* 0x00000005060075a7 */ /* 0x001064000800017f */
[----:B-1----:R-:W-:Y:S05]  /*86f0*/  @!P0 NANOSLEEP.SYNCS 0x989680 ;  /* 0x009896800000895d */ /* 0x002fea0003900000 */
[----:B------:R-:W1:Y:S02]  /*8700*/  @!P0 SYNCS.PHASECHK.TRANS64 P0, [R6+URZ], R5 ;  /* 0x00000005060085a7 */ /* 0x000e64000800007f */
[----:B-1----:R-:W-:Y:S05]  /*8710*/  @!P0 BRA `(.L_x_157) ;  /* 0xfffffffc00f08947 */ /* 0x002fea000383ffff */
[----:B------:R-:W-:Y:S05]  /*8720*/  BRA `(.L_x_180) ;  /* 0xfffffff400747947 */ /* 0x000fea000383ffff */
.L_x_158:
[----:B0-----:R0:W1:Y:S02]  /*8730*/  SYNCS.PHASECHK.TRANS64.TRYWAIT P0, [R9+URZ], R4 ;  /* 0x00000004090075a7 */ /* 0x001064000800017f */
[----:B-1----:R-:W-:Y:S05]  /*8740*/  @!P0 NANOSLEEP.SYNCS 0x989680 ;  /* 0x009896800000895d */ /* 0x002fea0003900000 */
[----:B------:R-:W1:Y:S02]  /*8750*/  @!P0 SYNCS.PHASECHK.TRANS64 P0, [R9+URZ], R4 ;  /* 0x00000004090085a7 */ /* 0x000e64000800007f */
[----:B-1----:R-:W-:Y:S05]  /*8760*/  @!P0 BRA `(.L_x_158) ;  /* 0xfffffffc00f08947 */ /* 0x002fea000383ffff */
[----:B------:R-:W-:Y:S05]  /*8770*/  BRA `(.L_x_181) ;  /* 0xfffffff400847947 */ /* 0x000fea000383ffff */
.L_x_159:
[----:B0-----:R0:W1:Y:S02]  /*8780*/  SYNCS.PHASECHK.TRANS64.TRYWAIT P0, [R6+URZ], R5 ;  /* 0x00000005060075a7 */ /* 0x001064000800017f */
[----:B-1----:R-:W-:Y:S05]  /*8790*/  @!P0 NANOSLEEP.SYNCS 0x989680 ;  /* 0x009896800000895d */ /* 0x002fea0003900000 */
[----:B------:R-:W1:Y:S02]  /*87a0*/  @!P0 SYNCS.PHASECHK.TRANS64 P0, [R6+URZ], R5 ;  /* 0x00000005060085a7 */ /* 0x000e64000800007f */
[----:B-1----:R-:W-:Y:S05]  /*87b0*/  @!P0 BRA `(.L_x_159) ;  /* 0xfffffffc00f08947 */ /* 0x002fea000383ffff */
[----:B------:R-:W-:Y:S05]  /*87c0*/  BRA `(.L_x_182) ;  /* 0xfffffff400947947 */ /* 0x000fea000383ffff */
.L_x_160:
[----:B0-----:R0:W1:Y:S02]  /*87d0*/  SYNCS.PHASECHK.TRANS64.TRYWAIT P0, [R9+URZ], R4 ;  /* 0x00000004090075a7 */ /* 0x001064000800017f */
[----:B-1----:R-:W-:Y:S05]  /*87e0*/  @!P0 NANOSLEEP.SYNCS 0x989680 ;  /* 0x009896800000895d */ /* 0x002fea0003900000 */
[----:B------:R-:W1:Y:S02]  /*87f0*/  @!P0 SYNCS.PHASECHK.TRANS64 P0, [R9+URZ], R4 ;  /* 0x00000004090085a7 */ /* 0x000e64000800007f */
[----:B-1----:R-:W-:Y:S05]  /*8800*/  @!P0 BRA `(.L_x_160) ;  /* 0xfffffffc00f08947 */ /* 0x002fea000383ffff */
[----:B------:R-:W-:Y:S05]  /*8810*/  BRA `(.L_x_183) ;  /* 0xfffffff400a47947 */ /* 0x000fea000383ffff */
.L_x_161:
[----:B0-----:R0:W1:Y:S02]  /*8820*/  SYNCS.PHASECHK.TRANS64.TRYWAIT P0, [R6+URZ], R5 ;  /* 0x00000005060075a7 */ /* 0x001064000800017f */
[----:B-1----:R-:W-:Y:S05]  /*8830*/  @!P0 NANOSLEEP.SYNCS 0x989680 ;  /* 0x009896800000895d */ /* 0x002fea0003900000 */
[----:B------:R-:W1:Y:S02]  /*8840*/  @!P0 SYNCS.PHASECHK.TRANS64 P0, [R6+URZ], R5 ;  /* 0x00000005060085a7 */ /* 0x000e64000800007f */
[----:B-1----:R-:W-:Y:S05]  /*8850*/  @!P0 BRA `(.L_x_161) ;  /* 0xfffffffc00f08947 */ /* 0x002fea000383ffff */
[----:B------:R-:W-:Y:S05]  /*8860*/  BRA `(.L_x_184) ;  /* 0xfffffff400b47947 */ /* 0x000fea000383ffff */
.L_x_162:
[----:B0-----:R0:W1:Y:S02]  /*8870*/  SYNCS.PHASECHK.TRANS64.TRYWAIT P0, [R9+URZ], R4 ;  /* 0x00000004090075a7 */ /* 0x001064000800017f */
[----:B-1----:R-:W-:Y:S05]  /*8880*/  @!P0 NANOSLEEP.SYNCS 0x989680 ;  /* 0x009896800000895d */ /* 0x002fea0003900000 */
[----:B------:R-:W1:Y:S02]  /*8890*/  @!P0 SYNCS.PHASECHK.TRANS64 P0, [R9+URZ], R4 ;  /* 0x00000004090085a7 */ /* 0x000e64000800007f */
[----:B-1----:R-:W-:Y:S05]  /*88a0*/  @!P0 BRA `(.L_x_162) ;  /* 0xfffffffc00f08947 */ /* 0x002fea000383ffff */
[----:B------:R-:W-:Y:S05]  /*88b0*/  BRA `(.L_x_185) ;  /* 0xfffffff400c47947 */ /* 0x000fea000383ffff */
.L_x_163:
[----:B0-----:R0:W1:Y:S02]  /*88c0*/  SYNCS.PHASECHK.TRANS64.TRYWAIT P0, [R6+URZ], R5 ;  /* 0x00000005060075a7 */ /* 0x001064000800017f */
[----:B-1----:R-:W-:Y:S05]  /*88d0*/  @!P0 NANOSLEEP.SYNCS 0x989680 ;  /* 0x009896800000895d */ /* 0x002fea0003900000 */
[----:B------:R-:W1:Y:S02]  /*88e0*/  @!P0 SYNCS.PHASECHK.TRANS64 P0, [R6+URZ], R5 ;  /* 0x00000005060085a7 */ /* 0x000e64000800007f */
[----:B-1----:R-:W-:Y:S05]  /*88f0*/  @!P0 BRA `(.L_x_163) ;  /* 0xfffffffc00f08947 */ /* 0x002fea000383ffff */
[----:B------:R-:W-:Y:S05]  /*8900*/  BRA `(.L_x_186) ;  /* 0xfffffff400d47947 */ /* 0x000fea000383ffff */
.L_x_164:
[----:B0-----:R0:W1:Y:S02]  /*8910*/  SYNCS.PHASECHK.TRANS64.TRYWAIT P0, [R9+URZ], R4 ;  /* 0x00000004090075a7 */ /* 0x001064000800017f */
[----:B-1----:R-:W-:Y:S05]  /*8920*/  @!P0 NANOSLEEP.SYNCS 0x989680 ;  /* 0x009896800000895d */ /* 0x002fea0003900000 */
[----:B------:R-:W1:Y:S02]  /*8930*/  @!P0 SYNCS.PHASECHK.TRANS64 P0, [R9+URZ], R4 ;  /* 0x00000004090085a7 */ /* 0x000e64000800007f */
[----:B-1----:R-:W-:Y:S05]  /*8940*/  @!P0 BRA `(.L_x_164) ;  /* 0xfffffffc00f08947 */ /* 0x002fea000383ffff */
[----:B------:R-:W-:Y:S05]  /*8950*/  BRA `(.L_x_187) ;  /* 0xfffffff400e47947 */ /* 0x000fea000383ffff */
.L_x_165:
[----:B0-----:R0:W1:Y:S02]  /*8960*/  SYNCS.PHASECHK.TRANS64.TRYWAIT P0, [R6+URZ], R5 ;  /* 0x00000005060075a7 */ /* 0x001064000800017f */
[----:B-1----:R-:W-:Y:S05]  /*8970*/  @!P0 NANOSLEEP.SYNCS 0x989680 ;  /* 0x009896800000895d */ /* 0x002fea0003900000 */
[----:B------:R-:W1:Y:S02]  /*8980*/  @!P0 SYNCS.PHASECHK.TRANS64 P0, [R6+URZ], R5 ;  /* 0x00000005060085a7 */ /* 0x000e64000800007f */
[----:B-1----:R-:W-:Y:S05]  /*8990*/  @!P0 BRA `(.L_x_165) ;  /* 0xfffffffc00f08947 */ /* 0x002fea000383ffff */
[----:B------:R-:W-:Y:S05]  /*89a0*/  BRA `(.L_x_188) ;  /* 0xfffffff400f47947 */ /* 0x000fea000383ffff */
.L_x_166:
[----:B0-----:R0:W1:Y:S02]  /*89b0*/  SYNCS.PHASECHK.TRANS64.TRYWAIT P0, [R9+URZ], R4 ;  /* 0x00000004090075a7 */ /* 0x001064000800017f */
[----:B-1----:R-:W-:Y:S05]  /*89c0*/  @!P0 NANOSLEEP.SYNCS 0x989680 ;  /* 0x009896800000895d */ /* 0x002fea0003900000 */
[----:B------:R-:W1:Y:S02]  /*89d0*/  @!P0 SYNCS.PHASECHK.TRANS64 P0, [R9+URZ], R4 ;  /* 0x00000004090085a7 */ /* 0x000e64000800007f */
[----:B-1----:R-:W-:Y:S05]  /*89e0*/  @!P0 BRA `(.L_x_166) ;  /* 0xfffffffc00f08947 */ /* 0x002fea000383ffff */
[----:B------:R-:W-:Y:S05]  /*89f0*/  BRA `(.L_x_189) ;  /* 0xfffffff800047947 */ /* 0x000fea000383ffff */
.L_x_167:
[----:B0-----:R0:W1:Y:S02]  /*8a00*/  SYNCS.PHASECHK.TRANS64.TRYWAIT P0, [R6+URZ], R5 ;  /* 0x00000005060075a7 */ /* 0x001064000800017f */
[----:B-1----:R-:W-:Y:S05]  /*8a10*/  @!P0 NANOSLEEP.SYNCS 0x989680 ;  /* 0x009896800000895d */ /* 0x002fea0003900000 */
[----:B------:R-:W1:Y:S02]  /*8a20*/  @!P0 SYNCS.PHASECHK.TRANS64 P0, [R6+URZ], R5 ;  /* 0x00000005060085a7 */ /* 0x000e64000800007f */
[----:B-1----:R-:W-:Y:S05]  /*8a30*/  @!P0 BRA `(.L_x_167) ;  /* 0xfffffffc00f08947 */ /* 0x002fea000383ffff */
[----:B------:R-:W-:Y:S05]  /*8a40*/  BRA `(.L_x_190) ;  /* 0xfffffff800147947 */ /* 0x000fea000383ffff */
.L_x_168:
[----:B0-----:R0:W1:Y:S02]  /*8a50*/  SYNCS.PHASECHK.TRANS64.TRYWAIT P0, [R9+URZ], R4 ;  /* 0x00000004090075a7 */ /* 0x001064000800017f */
[----:B-1----:R-:W-:Y:S05]  /*8a60*/  @!P0 NANOSLEEP.SYNCS 0x989680 ;  /* 0x009896800000895d */ /* 0x002fea0003900000 */
[----:B------:R-:W1:Y:S02]  /*8a70*/  @!P0 SYNCS.PHASECHK.TRANS64 P0, [R9+URZ], R4 ;  /* 0x00000004090085a7 */ /* 0x000e64000800007f */
[----:B-1----:R-:W-:Y:S05]  /*8a80*/  @!P0 BRA `(.L_x_168) ;  /* 0xfffffffc00f08947 */ /* 0x002fea000383ffff */
[----:B------:R-:W-:Y:S05]  /*8a90*/  BRA `(.L_x_191) ;  /* 0xfffffff800247947 */ /* 0x000fea000383ffff */
.L_x_169:
[----:B0-----:R0:W1:Y:S02]  /*8aa0*/  SYNCS.PHASECHK.TRANS64.TRYWAIT P0, [R6+URZ], R5 ;  /* 0x00000005060075a7 */ /* 0x001064000800017f */
[----:B-1----:R-:W-:Y:S05]  /*8ab0*/  @!P0 NANOSLEEP.SYNCS 0x989680 ;  /* 0x009896800000895d */ /* 0x002fea0003900000 */
[----:B------:R-:W1:Y:S02]  /*8ac0*/  @!P0 SYNCS.PHASECHK.TRANS64 P0, [R6+URZ], R5 ;  /* 0x00000005060085a7 */ /* 0x000e64000800007f */
[----:B-1----:R-:W-:Y:S05]  /*8ad0*/  @!P0 BRA `(.L_x_169) ;  /* 0xfffffffc00f08947 */ /* 0x002fea000383ffff */
[----:B------:R-:W-:Y:S05]  /*8ae0*/  BRA `(.L_x_192) ;  /* 0xfffffff8002c7947 */ /* 0x000fea000383ffff */
.L_x_193:
[----:B------:R-:W-:-:S00]  /*8af0*/  BRA `(.L_x_193) ;  /* 0xfffffffc00fc7947 */ /* 0x000fc0000383ffff */
[----:B------:R-:W-:-:S00]  /*8b00*/  NOP ;  /* 0x0000000000007918 */ /* 0x000fc00000000000 */
[----:B------:R-:W-:-:S00]  /*8b10*/  NOP ;  /* 0x0000000000007918 */ /* 0x000fc00000000000 */
[----:B------:R-:W-:-:S00]  /*8b20*/  NOP ;  /* 0x0000000000007918 */ /* 0x000fc00000000000 */
[----:B------:R-:W-:-:S00]  /*8b30*/  NOP ;  /* 0x0000000000007918 */ /* 0x000fc00000000000 */
[----:B------:R-:W-:-:S00]  /*8b40*/  NOP ;  /* 0x0000000000007918 */ /* 0x000fc00000000000 */
[----:B------:R-:W-:-:S00]  /*8b50*/  NOP ;  /* 0x0000000000007918 */ /* 0x000fc00000000000 */
[----:B------:R-:W-:-:S00]  /*8b60*/  NOP ;  /* 0x0000000000007918 */ /* 0x000fc00000000000 */
[----:B------:R-:W-:-:S00]  /*8b70*/  NOP ;  /* 0x0000000000007918 */ /* 0x000fc00000000000 */
.L_x_194:


//--------------------- .nv.shared._ZN7cutlass13device_kernelINS_4gemm6kernel13GemmUniversalIN4cute5tupleIJiiiiEEENS1_10collective13CollectiveMmaINS1_37MainloopSm90TmaGmmaWarpSpecializedFP8ILi16ENS5_IJNS4_1CILi1EEESB_SB_EEENS1_35KernelTmaWarpSpecializedCooperativeEEENS5_IJNSA_ILi128EEENSA_ILi96EEENSA_ILi64EEEEEENS_12float_e4m3_tENS5_IJlSB_lEEESJ_SK_NS4_8TiledMMAINS4_8MMA_AtomIJNS4_4SM904GMMA30MMA_64x96x32_F32E4M3E4M3_SS_TNILNSO_7ScaleInE1ELSQ_1EEEEEENS4_6LayoutINS5_IJNSA_ILi2EEESB_SB_EEENS5_IJSB_NSA_ILi0EEESW_EEEEENS5_IJNS4_10UnderscoreESZ_SZ_EEEEENS4_13SM90_TMA_LOADENS4_14ComposedLayoutINS4_7SwizzleILi2ELi4ELi3EEENS4_18smem_ptr_flag_bitsILi8EEENST_INS5_IJNSA_ILi8EEESH_EEENS5_IJSH_SB_EEEEEEEvNS4_8identityES12_S1C_vS1D_EENS_8epilogue10collective6detail29Sm90TmaWarpSpecializedAdapterINS1G_15DefaultEpilogueISJ_SK_SK_NS1F_6thread17LinearCombinationISJ_Li1EffLNS1K_9ScaleType4KindE0ELNS_15FloatRoundStyleE2ESJ_EENS1_15EpilogueDefaultEEEEEvvEEEEvNT_6ParamsE --------------------------
	.section	.nv.shared._ZN7cutlass13device_kernelINS_4gemm6kernel13GemmUniversalIN4cute5tupleIJiiiiEEENS1_10collective13CollectiveMmaINS1_37MainloopSm90TmaGmmaWarpSpecializedFP8ILi16ENS5_IJNS4_1CILi1EEESB_SB_EEENS1_35KernelTmaWarpSpecializedCooperativeEEENS5_IJNSA_ILi128EEENSA_ILi96EEENSA_ILi64EEEEEENS_12float_e4m3_tENS5_IJlSB_lEEESJ_SK_NS4_8TiledMMAINS4_8MMA_AtomIJNS4_4SM904GMMA30MMA_64x96x32_F32E4M3E4M3_SS_TNILNSO_7ScaleInE1ELSQ_1EEEEEENS4_6LayoutINS5_IJNSA_ILi2EEESB_SB_EEENS5_IJSB_NSA_ILi0EEESW_EEEEENS5_IJNS4_10UnderscoreESZ_SZ_EEEEENS4_13SM90_TMA_LOADENS4_14ComposedLayoutINS4_7SwizzleILi2ELi4ELi3EEENS4_18smem_ptr_flag_bitsILi8EEENST_INS5_IJNSA_ILi8EEESH_EEENS5_IJSH_SB_EEEEEEEvNS4_8identityES12_S1C_vS1D_EENS_8epilogue10collective6detail29Sm90TmaWarpSpecializedAdapterINS1G_15DefaultEpilogueISJ_SK_SK_NS1F_6thread17LinearCombinationISJ_Li1EffLNS1K_9ScaleType4KindE0ELNS_15FloatRoundStyleE2ESJ_EENS1_15EpilogueDefaultEEEEEvvEEEEvNT_6ParamsE,"aw",@nobits
	.sectionflags	@""
	.align	16
	.zero		1024


//--------------------- .nv.shared.reserved.0     --------------------------
	.section	.nv.shared.reserved.0,"aw",@nobits
	.weak		__nv_reservedSMEM_offset_0_alias
	.size		__nv_reservedSMEM_offset_0_alias, 0, 0
	.other		__nv_reservedSMEM_offset_0_alias,@"STO_CUDA_RESERVED_SHARED STV_DEFAULT"
__nv_reservedSMEM_offset_0_alias:
	.zero		0


//--------------------- .nv.global                --------------------------
	.section	.nv.global,"aw",@nobits
.nv.global:
	.type		_ZN40_INTERNAL_d06d236f_4_k_cu_904f1898_164064cute1_E,@object
	.size		_ZN40_INTERNAL_d06d236f_4_k_cu_904f1898_164064cute1_E,(_ZN40_INTERNAL_d06d236f_4_k_cu_904f1898_164064cuda3std3__45__cpo6cbeginE - _ZN40_INTERNAL_d06d236f_4_k_cu_904f1898_164064cute1_E)
_ZN40_INTERNAL_d06d236f_4_k_cu_904f1898_164064cute1_E:
	.zero		1
	.type		_ZN40_INTERNAL_d06d236f_4_k_cu_904f1898_164064cuda3std3__45__cpo6cbeginE,@object
	.size		_ZN40_INTERNAL_d06d236f_4_k_cu_904f1898_164064cuda3std3__45__cpo6cbeginE,(_ZN40_INTERNAL_d06d236f_4_k_cu_904f1898_164064cuda3std3__48in_placeE - _ZN40_INTERNAL_d06d236f_4_k_cu_904f1898_164064cuda3std3__45__cpo6cbeginE)
_ZN40_INTERNAL_d06d236f_4_k_cu_904f1898_164064cuda3std3__45__cpo6cbeginE:
	.zero		1
	.type		_ZN40_INTERNAL_d06d236f_4_k_cu_904f1898_164064cuda3std3__48in_placeE,@object
	.size		_ZN40_INTERNAL_d06d236f_4_k_cu_904f1898_164064cuda3std3__48in_placeE,(_ZN40_INTERNAL_d06d236f_4_k_cu_904f1898_164064cuda3std6ranges3__45__cpo9iter_moveE - _ZN40_INTERNAL_d06d236f_4_k_cu_904f1898_164064cuda3std3__48in_placeE)
_ZN40_INTERNAL_d06d236f_4_k_cu_904f1898_164064cuda3std3__48in_placeE:
	.zero		1
	.type		_ZN40_INTERNAL_d06d236f_4_k_cu_904f1898_164064cuda3std6ranges3__45__cpo9iter_moveE,@object
	.size		_ZN40_INTERNAL_d06d236f_4_k_cu_904f1898_164064cuda3std6ranges3__45__cpo9iter_moveE,(_ZN40_INTERNAL_d06d236f_4_k_cu_904f1898_164064cuda3std3__45__cpo5beginE - _ZN40_INTERNAL_d06d236f_4_k_cu_904f1898_164064cuda3std6ranges3__45__cpo9iter_moveE)
_ZN40_INTERNAL_d06d236f_4_k_cu_904f1898_164064cuda3std6ranges3__45__cpo9iter_moveE:
	.zero		1
	.type		_ZN40_INTERNAL_d06d236f_4_k_cu_904f1898_164064cuda3std3__45__cpo5beginE,@object
	.size		_ZN40_INTERNAL_d06d236f_4_k_cu_904f1898_164064cuda3std3__45__cpo5beginE,(_ZN40_INTERNAL_d06d236f_4_k_cu_904f1898_164064cuda3std3__442_GLOBAL__N__d06d236f_4_k_cu_904f1898_164066ignoreE - _ZN40_INTERNAL_d06d236f_4_k_cu_904f1898_164064cuda3std3__45__cpo5beginE)
_ZN40_INTERNAL_d06d236f_4_k_cu_904f1898_164064cuda3std3__45__cpo5beginE:
	.zero		1
	.type		_ZN40_INTERNAL_d06d236f_4_k_cu_904f1898_164064cuda3std3__442_GLOBAL__N__d06d236f_4_k_cu_904f1898_164066ignoreE,@object
	.size		_ZN40_INTERNAL_d06d236f_4_k_cu_904f1898_164064cuda3std3__442_GLOBAL__N__d06d236f_4_k_cu_904f1898_164066ignoreE,(_ZN40_INTERNAL_d06d236f_4_k_cu_904f1898_164064cute7productE - _ZN40_INTERNAL_d06d236f_4_k_cu_904f1898_164064cuda3std3__442_GLOBAL__N__d06d236f_4_k_cu_904f1898_164066ignoreE)
_ZN40_INTERNAL_d06d236f_4_k_cu_904f1898_164064cuda3std3__442_GLOBAL__N__d06d236f_4_k_cu_904f1898_164066ignoreE:
	.zero		1
	.type		_ZN40_INTERNAL_d06d236f_4_k_cu_904f1898_164064cute7productE,@object
	.size		_ZN40_INTERNAL_d06d236f_4_k_cu_904f1898_164064cute7productE,(_ZN40_INTERNAL_d06d236f_4_k_cu_904f1898_164064cuda3std3__45__cpo3endE - _ZN40_INTERNAL_d06d236f_4_k_cu_904f1898_164064cute7productE)
_ZN40_INTERNAL_d06d236f_4_k_cu_904f1898_164064cute7productE:
	.zero		1
	.type		_ZN40_INTERNAL_d06d236f_4_k_cu_904f1898_164064cuda3std3__45__cpo3endE,@object
	.size		_ZN40_INTERNAL_d06d236f_4_k_cu_904f1898_164064cuda3std3__45__cpo3endE,(_ZN40_INTERNAL_d06d236f_4_k_cu_904f1898_164064cuda3std3__419piecewise_constructE - _ZN40_INTERNAL_d06d236f_4_k_cu_904f1898_164064cuda3std3__45__cpo3endE)
_ZN40_INTERNAL_d06d236f_4_k_cu_904f1898_164064cuda3std3__45__cpo3endE:
	.zero		1
	.type		_ZN40_INTERNAL_d06d236f_4_k_cu_904f1898_164064cuda3std3__419piecewise_constructE,@object
	.size		_ZN40_INTERNAL_d06d236f_4_k_cu_904f1898_164064cuda3std3__419piecewise_constructE,(_ZN40_INTERNAL_d06d236f_4_k_cu_904f1898_164064cuda3std3__45__cpo4cendE - _ZN40_INTERNAL_d06d236f_4_k_cu_904f1898_164064cuda3std3__419piecewise_constructE)
_ZN40_INTERNAL_d06d236f_4_k_cu_904f1898_164064cuda3std3__419piecewise_constructE:
	.zero		1
	.type		_ZN40_INTERNAL_d06d236f_4_k_cu_904f1898_164064cuda3std3__45__cpo4cendE,@object
	.size		_ZN40_INTERNAL_d06d236f_4_k_cu_904f1898_164064cuda3std3__45__cpo4cendE,(_ZN40_INTERNAL_d06d236f_4_k_cu_904f1898_164064cuda3std6ranges3__45__cpo4swapE - _ZN40_INTERNAL_d06d236f_4_k_cu_904f1898_164064cuda3std3__45__cpo4cendE)
_ZN40_INTERNAL_d06d236f_4_k_cu_904f1898_164064cuda3std3__45__cpo4cendE:
	.zero		1
	.type		_ZN40_INTERNAL_d06d236f_4_k_cu_904f1898_164064cuda3std6ranges3__45__cpo4swapE,@object
	.size		_ZN40_INTERNAL_d06d236f_4_k_cu_904f1898_164064cuda3std6ranges3__45__cpo4swapE,(.L_7 - _ZN40_INTERNAL_d06d236f_4_k_cu_904f1898_164064cuda3std6ranges3__45__cpo4swapE)
_ZN40_INTERNAL_d06d236f_4_k_cu_904f1898_164064cuda3std6ranges3__45__cpo4swapE:
	.zero		1
.L_7:


//--------------------- .nv.constant0._ZN7cutlass13device_kernelINS_4gemm6kernel13GemmUniversalIN4cute5tupleIJiiiiEEENS1_10collective13CollectiveMmaINS1_37MainloopSm90TmaGmmaWarpSpecializedFP8ILi16ENS5_IJNS4_1CILi1EEESB_SB_EEENS1_35KernelTmaWarpSpecializedCooperativeEEENS5_IJNSA_ILi128EEENSA_ILi96EEENSA_ILi64EEEEEENS_12float_e4m3_tENS5_IJlSB_lEEESJ_SK_NS4_8TiledMMAINS4_8MMA_AtomIJNS4_4SM904GMMA30MMA_64x96x32_F32E4M3E4M3_SS_TNILNSO_7ScaleInE1ELSQ_1EEEEEENS4_6LayoutINS5_IJNSA_ILi2EEESB_SB_EEENS5_IJSB_NSA_ILi0EEESW_EEEEENS5_IJNS4_10UnderscoreESZ_SZ_EEEEENS4_13SM90_TMA_LOADENS4_14ComposedLayoutINS4_7SwizzleILi2ELi4ELi3EEENS4_18smem_ptr_flag_bitsILi8EEENST_INS5_IJNSA_ILi8EEESH_EEENS5_IJSH_SB_EEEEEEEvNS4_8identityES12_S1C_vS1D_EENS_8epilogue10collective6detail29Sm90TmaWarpSpecializedAdapterINS1G_15DefaultEpilogueISJ_SK_SK_NS1F_6thread17LinearCombinationISJ_Li1EffLNS1K_9ScaleType4KindE0ELNS_15FloatRoundStyleE2ESJ_EENS1_15EpilogueDefaultEEEEEvvEEEEvNT_6ParamsE --------------------------
	.section	.nv.constant0._ZN7cutlass13device_kernelINS_4gemm6kernel13GemmUniversalIN4cute5tupleIJiiiiEEENS1_10collective13CollectiveMmaINS1_37MainloopSm90TmaGmmaWarpSpecializedFP8ILi16ENS5_IJNS4_1CILi1EEESB_SB_EEENS1_35KernelTmaWarpSpecializedCooperativeEEENS5_IJNSA_ILi128EEENSA_ILi96EEENSA_ILi64EEEEEENS_12float_e4m3_tENS5_IJlSB_lEEESJ_SK_NS4_8TiledMMAINS4_8MMA_AtomIJNS4_4SM904GMMA30MMA_64x96x32_F32E4M3E4M3_SS_TNILNSO_7ScaleInE1ELSQ_1EEEEEENS4_6LayoutINS5_IJNSA_ILi2EEESB_SB_EEENS5_IJSB_NSA_ILi0EEESW_EEEEENS5_IJNS4_10UnderscoreESZ_SZ_EEEEENS4_13SM90_TMA_LOADENS4_14ComposedLayoutINS4_7SwizzleILi2ELi4ELi3EEENS4_18smem_ptr_flag_bitsILi8EEENST_INS5_IJNSA_ILi8EEESH_EEENS5_IJSH_SB_EEEEEEEvNS4_8identityES12_S1C_vS1D_EENS_8epilogue10collective6detail29Sm90TmaWarpSpecializedAdapterINS1G_15DefaultEpilogueISJ_SK_SK_NS1F_6thread17LinearCombinationISJ_Li1EffLNS1K_9ScaleType4KindE0ELNS_15FloatRoundStyleE2ESJ_EENS1_15EpilogueDefaultEEEEEvvEEEEvNT_6ParamsE,"a",@progbits
	.sectionflags	@""
	.align	4
.nv.constant0._ZN7cutlass13device_kernelINS_4gemm6kernel13GemmUniversalIN4cute5tupleIJiiiiEEENS1_10collective13CollectiveMmaINS1_37MainloopSm90TmaGmmaWarpSpecializedFP8ILi16ENS5_IJNS4_1CILi1EEESB_SB_EEENS1_35KernelTmaWarpSpecializedCooperativeEEENS5_IJNSA_ILi128EEENSA_ILi96EEENSA_ILi64EEEEEENS_12float_e4m3_tENS5_IJlSB_lEEESJ_SK_NS4_8TiledMMAINS4_8MMA_AtomIJNS4_4SM904GMMA30MMA_64x96x32_F32E4M3E4M3_SS_TNILNSO_7ScaleInE1ELSQ_1EEEEEENS4_6LayoutINS5_IJNSA_ILi2EEESB_SB_EEENS5_IJSB_NSA_ILi0EEESW_EEEEENS5_IJNS4_10UnderscoreESZ_SZ_EEEEENS4_13SM90_TMA_LOADENS4_14ComposedLayoutINS4_7SwizzleILi2ELi4ELi3EEENS4_18smem_ptr_flag_bitsILi8EEENST_INS5_IJNSA_ILi8EEESH_EEENS5_IJSH_SB_EEEEEEEvNS4_8identityES12_S1C_vS1D_EENS_8epilogue10collective6detail29Sm90TmaWarpSpecializedAdapterINS1G_15DefaultEpilogueISJ_SK_SK_NS1F_6thread17LinearCombinationISJ_Li1EffLNS1K_9ScaleType4KindE0ELNS_15FloatRoundStyleE2ESJ_EENS1_15EpilogueDefaultEEEEEvvEEEEvNT_6ParamsE:
	.zero		1664


//--------------------- SYMBOLS --------------------------

	.type		.nv.reservedSmem.offset0,@object
	.size		.nv.reservedSmem.offset0,0x4
